// auto-generated by cutlass_sweep.gemm — config: {"arch": "sm_90", "cluster_m": 2, "cluster_n": 1, "dtype": "bf16", "stages": 5, "tile_k": 32, "tile_m": 128, "tile_n": 64}
#include "cutlass/cutlass.h"
#include "cutlass/gemm/collective/collective_builder.hpp"
#include "cutlass/gemm/device/gemm_universal_adapter.h"
#include "cutlass/gemm/kernel/gemm_universal.hpp"
#include "cutlass/epilogue/collective/collective_builder.hpp"

using ElemA = cutlass::bfloat16_t;
using ElemB = cutlass::bfloat16_t;
using ElemCD = cutlass::bfloat16_t;
using Acc  = float;
using TileShape    = cute::Shape<cute::_128, cute::_64, cute::_32>;
using ClusterShape = cute::Shape<cute::_2, cute::_1, cute::_1>;

using CollectiveEpilogue = typename cutlass::epilogue::collective::CollectiveBuilder<
    cutlass::arch::Sm90, cutlass::arch::OpClassTensorOp,
    TileShape, ClusterShape,
    cutlass::epilogue::collective::EpilogueTileAuto,
    Acc, Acc,
    ElemCD, cutlass::layout::RowMajor, 128 / cutlass::sizeof_bits<ElemCD>::value,
    ElemCD, cutlass::layout::RowMajor, 128 / cutlass::sizeof_bits<ElemCD>::value,
    cutlass::epilogue::collective::EpilogueScheduleAuto
  >::CollectiveOp;

using CollectiveMainloop = typename cutlass::gemm::collective::CollectiveBuilder<
    cutlass::arch::Sm90, cutlass::arch::OpClassTensorOp,
    ElemA, cutlass::layout::RowMajor, 128 / cutlass::sizeof_bits<ElemA>::value,
    ElemB, cutlass::layout::ColumnMajor, 128 / cutlass::sizeof_bits<ElemB>::value,
    Acc,
    TileShape, ClusterShape,
    cutlass::gemm::collective::StageCount<5>,
    cutlass::gemm::collective::KernelScheduleAuto
  >::CollectiveOp;

using GemmKernel = cutlass::gemm::kernel::GemmUniversal<
    cute::Shape<int,int,int,int>,
    CollectiveMainloop,
    CollectiveEpilogue
>;
using Gemm = cutlass::gemm::device::GemmUniversalAdapter<GemmKernel>;

// Force the device kernel symbol into the cubin without needing a host main.
auto* _anchor = &cutlass::device_kernel<GemmKernel>;


// ===== COMPILED SASS (sm_90a) =====

	.target	sm_90a

	.elftype	@"ET_EXEC"


//--------------------- .note.nv.tkinfo           --------------------------
	.section	.note.nv.tkinfo,"",@"SHT_NOTE"
	.sectionflags	@"SHF_NOTE_NV_TKINFO"
	.tkinfo
        /*0018*/ 	.word	0x00000002
        /*0030*/ 	.string	""
        /*0030*/ 	.string	"ptxas"
        /*0030*/ 	.string	"Cuda compilation tools, release 13.0, V13.0.88"
        /*0030*/ 	.string	"Build cuda_13.0.r13.0/compiler.36424714_0"
        /*0030*/ 	.string	"-arch sm_90a -m 64 "



//--------------------- .note.nv.cuinfo           --------------------------
	.section	.note.nv.cuinfo,"",@"SHT_NOTE"
	.sectionflags	@"SHF_NOTE_NV_CUINFO"
        /*0018*/ 	.short	0x0002
        /*001a*/ 	.short	0x005a
        /*001c*/ 	.short	0x0082
	.zero		2


//--------------------- .nv.info                  --------------------------
	.section	.nv.info,"",@"SHT_CUDA_INFO"
	.align	4


	//----- nvinfo : EIATTR_REGCOUNT
	.align		4
        /*0000*/ 	.byte	0x04, 0x2f
        /*0002*/ 	.short	(.L_15 - .L_14)
	.align		4
.L_14:
        /*0004*/ 	.word	index@(_ZN7cutlass13device_kernelINS_4gemm6kernel13GemmUniversalIN4cute5tupleIJiiiiEEENS1_10collective13CollectiveMmaINS1_34MainloopSm90TmaGmmaWarpSpecializedILi5ENS5_IJNS4_1CILi2EEENSA_ILi1EEESC_EEENS1_35KernelTmaWarpSpecializedCooperativeEEENS5_IJNSA_ILi128EEENSA_ILi64EEENSA_ILi32EEEEEENS_10bfloat16_tENS5_IJlSC_lEEESK_SL_NS4_8TiledMMAINS4_8MMA_AtomIJNS4_4SM904GMMA27MMA_64x64x16_F32BF16BF16_SSILNSP_5MajorE0ELSR_0ELNSP_7ScaleInE1ELSS_1EEEEEENS4_6LayoutISD_NS5_IJSC_NSA_ILi0EEESW_EEEEENS5_IJNS4_10UnderscoreESZ_SZ_EEEEENS4_13SM90_TMA_LOADENS4_14ComposedLayoutINS4_7SwizzleILi2ELi4ELi3EEENS4_18smem_ptr_flag_bitsILi16EEENSV_INS5_IJNSA_ILi8EEESI_EEENS5_IJSI_SC_EEEEEEEvNS4_8identityENS4_23SM90_TMA_LOAD_MULTICASTES1C_vS1D_EENS_8epilogue10collective6detail29Sm90TmaWarpSpecializedAdapterINS1H_15DefaultEpilogueISK_SL_SL_NS1G_6thread17LinearCombinationISK_Li1EffLNS1L_9ScaleType4KindE0ELNS_15FloatRoundStyleE2ESK_EENS1_15EpilogueDefaultEEEEEvvEEEEvNT_6ParamsE)
        /*0008*/ 	.word	0x000000a8


	//----- nvinfo : EIATTR_FRAME_SIZE
	.align		4
.L_15:
        /*000c*/ 	.byte	0x04, 0x11
        /*000e*/ 	.short	(.L_17 - .L_16)
	.align		4
.L_16:
        /*0010*/ 	.word	index@(_ZN7cutlass13device_kernelINS_4gemm6kernel13GemmUniversalIN4cute5tupleIJiiiiEEENS1_10collective13CollectiveMmaINS1_34MainloopSm90TmaGmmaWarpSpecializedILi5ENS5_IJNS4_1CILi2EEENSA_ILi1EEESC_EEENS1_35KernelTmaWarpSpecializedCooperativeEEENS5_IJNSA_ILi128EEENSA_ILi64EEENSA_ILi32EEEEEENS_10bfloat16_tENS5_IJlSC_lEEESK_SL_NS4_8TiledMMAINS4_8MMA_AtomIJNS4_4SM904GMMA27MMA_64x64x16_F32BF16BF16_SSILNSP_5MajorE0ELSR_0ELNSP_7ScaleInE1ELSS_1EEEEEENS4_6LayoutISD_NS5_IJSC_NSA_ILi0EEESW_EEEEENS5_IJNS4_10UnderscoreESZ_SZ_EEEEENS4_13SM90_TMA_LOADENS4_14ComposedLayoutINS4_7SwizzleILi2ELi4ELi3EEENS4_18smem_ptr_flag_bitsILi16EEENSV_INS5_IJNSA_ILi8EEESI_EEENS5_IJSI_SC_EEEEEEEvNS4_8identityENS4_23SM90_TMA_LOAD_MULTICASTES1C_vS1D_EENS_8epilogue10collective6detail29Sm90TmaWarpSpecializedAdapterINS1H_15DefaultEpilogueISK_SL_SL_NS1G_6thread17LinearCombinationISK_Li1EffLNS1L_9ScaleType4KindE0ELNS_15FloatRoundStyleE2ESK_EENS1_15EpilogueDefaultEEEEEvvEEEEvNT_6ParamsE)
        /*0014*/ 	.word	0x00000000


	//----- nvinfo : EIATTR_MIN_STACK_SIZE
	.align		4
.L_17:
        /*0018*/ 	.byte	0x04, 0x12
        /*001a*/ 	.short	(.L_19 - .L_18)
	.align		4
.L_18:
        /*001c*/ 	.word	index@(_ZN7cutlass13device_kernelINS_4gemm6kernel13GemmUniversalIN4cute5tupleIJiiiiEEENS1_10collective13CollectiveMmaINS1_34MainloopSm90TmaGmmaWarpSpecializedILi5ENS5_IJNS4_1CILi2EEENSA_ILi1EEESC_EEENS1_35KernelTmaWarpSpecializedCooperativeEEENS5_IJNSA_ILi128EEENSA_ILi64EEENSA_ILi32EEEEEENS_10bfloat16_tENS5_IJlSC_lEEESK_SL_NS4_8TiledMMAINS4_8MMA_AtomIJNS4_4SM904GMMA27MMA_64x64x16_F32BF16BF16_SSILNSP_5MajorE0ELSR_0ELNSP_7ScaleInE1ELSS_1EEEEEENS4_6LayoutISD_NS5_IJSC_NSA_ILi0EEESW_EEEEENS5_IJNS4_10UnderscoreESZ_SZ_EEEEENS4_13SM90_TMA_LOADENS4_14ComposedLayoutINS4_7SwizzleILi2ELi4ELi3EEENS4_18smem_ptr_flag_bitsILi16EEENSV_INS5_IJNSA_ILi8EEESI_EEENS5_IJSI_SC_EEEEEEEvNS4_8identityENS4_23SM90_TMA_LOAD_MULTICASTES1C_vS1D_EENS_8epilogue10collective6detail29Sm90TmaWarpSpecializedAdapterINS1H_15DefaultEpilogueISK_SL_SL_NS1G_6thread17LinearCombinationISK_Li1EffLNS1L_9ScaleType4KindE0ELNS_15FloatRoundStyleE2ESK_EENS1_15EpilogueDefaultEEEEEvvEEEEvNT_6ParamsE)
        /*0020*/ 	.word	0x00000000
.L_19:


//--------------------- .nv.compat                --------------------------
	.section	.nv.compat,"",@"SHT_CUDA_COMPAT_INFO"
	.align	4
        /*0000*/ 	.byte	0x02, 0x09, 0x01, 0x00, 0x02, 0x02, 0x04, 0x00, 0x02, 0x05, 0x05, 0x00, 0x03, 0x07, 0x01, 0x01
        /*0010*/ 	.byte	0x02, 0x03, 0x01, 0x00, 0x02, 0x06, 0x01, 0x00, 0x04, 0x0b, 0x08, 0x00, 0x00, 0x00, 0x00, 0x00
        /*0020*/ 	.byte	0x00, 0x00, 0x00, 0x00


//--------------------- .nv.info._ZN7cutlass13device_kernelINS_4gemm6kernel13GemmUniversalIN4cute5tupleIJiiiiEEENS1_10collective13CollectiveMmaINS1_34MainloopSm90TmaGmmaWarpSpecializedILi5ENS5_IJNS4_1CILi2EEENSA_ILi1EEESC_EEENS1_35KernelTmaWarpSpecializedCooperativeEEENS5_IJNSA_ILi128EEENSA_ILi64EEENSA_ILi32EEEEEENS_10bfloat16_tENS5_IJlSC_lEEESK_SL_NS4_8TiledMMAINS4_8MMA_AtomIJNS4_4SM904GMMA27MMA_64x64x16_F32BF16BF16_SSILNSP_5MajorE0ELSR_0ELNSP_7ScaleInE1ELSS_1EEEEEENS4_6LayoutISD_NS5_IJSC_NSA_ILi0EEESW_EEEEENS5_IJNS4_10UnderscoreESZ_SZ_EEEEENS4_13SM90_TMA_LOADENS4_14ComposedLayoutINS4_7SwizzleILi2ELi4ELi3EEENS4_18smem_ptr_flag_bitsILi16EEENSV_INS5_IJNSA_ILi8EEESI_EEENS5_IJSI_SC_EEEEEEEvNS4_8identityENS4_23SM90_TMA_LOAD_MULTICASTES1C_vS1D_EENS_8epilogue10collective6detail29Sm90TmaWarpSpecializedAdapterINS1H_15DefaultEpilogueISK_SL_SL_NS1G_6thread17LinearCombinationISK_Li1EffLNS1L_9ScaleType4KindE0ELNS_15FloatRoundStyleE2ESK_EENS1_15EpilogueDefaultEEEEEvvEEEEvNT_6ParamsE --------------------------
	.section	.nv.info._ZN7cutlass13device_kernelINS_4gemm6kernel13GemmUniversalIN4cute5tupleIJiiiiEEENS1_10collective13CollectiveMmaINS1_34MainloopSm90TmaGmmaWarpSpecializedILi5ENS5_IJNS4_1CILi2EEENSA_ILi1EEESC_EEENS1_35KernelTmaWarpSpecializedCooperativeEEENS5_IJNSA_ILi128EEENSA_ILi64EEENSA_ILi32EEEEEENS_10bfloat16_tENS5_IJlSC_lEEESK_SL_NS4_8TiledMMAINS4_8MMA_AtomIJNS4_4SM904GMMA27MMA_64x64x16_F32BF16BF16_SSILNSP_5MajorE0ELSR_0ELNSP_7ScaleInE1ELSS_1EEEEEENS4_6LayoutISD_NS5_IJSC_NSA_ILi0EEESW_EEEEENS5_IJNS4_10UnderscoreESZ_SZ_EEEEENS4_13SM90_TMA_LOADENS4_14ComposedLayoutINS4_7SwizzleILi2ELi4ELi3EEENS4_18smem_ptr_flag_bitsILi16EEENSV_INS5_IJNSA_ILi8EEESI_EEENS5_IJSI_SC_EEEEEEEvNS4_8identityENS4_23SM90_TMA_LOAD_MULTICASTES1C_vS1D_EENS_8epilogue10collective6detail29Sm90TmaWarpSpecializedAdapterINS1H_15DefaultEpilogueISK_SL_SL_NS1G_6thread17LinearCombinationISK_Li1EffLNS1L_9ScaleType4KindE0ELNS_15FloatRoundStyleE2ESK_EENS1_15EpilogueDefaultEEEEEvvEEEEvNT_6ParamsE,"",@"SHT_CUDA_INFO"
	.sectionflags	@""
	.align	4


	//----- nvinfo : EIATTR_CUDA_API_VERSION
	.align		4
        /*0000*/ 	.byte	0x04, 0x37
        /*0002*/ 	.short	(.L_21 - .L_20)
.L_20:
        /*0004*/ 	.word	0x00000082


	//----- nvinfo : EIATTR_KPARAM_INFO
	.align		4
.L_21:
        /*0008*/ 	.byte	0x04, 0x17
        /*000a*/ 	.short	(.L_23 - .L_22)
.L_22:
        /*000c*/ 	.word	0x00000000
        /*0010*/ 	.short	0x0000
        /*0012*/ 	.short	0x0070
        /*0014*/ 	.byte	0x00, 0xf0, 0x01, 0x10


	//----- nvinfo : EIATTR_SPARSE_MMA_MASK
	.align		4
.L_23:
        /*0018*/ 	.byte	0x03, 0x50
        /*001a*/ 	.short	0x0000


	//----- nvinfo : EIATTR_MAXREG_COUNT
	.align		4
        /*001c*/ 	.byte	0x03, 0x1b
        /*001e*/ 	.short	0x00a8


	//----- nvinfo : EIATTR_NUM_BARRIERS
	.align		4
        /*0020*/ 	.byte	0x02, 0x4c
        /*0022*/ 	.byte	0x01
	.zero		1


	//----- nvinfo : EIATTR_EXTERNS
	.align		4
        /*0024*/ 	.byte	0x04, 0x0f
        /*0026*/ 	.short	(.L_25 - .L_24)


	//   ....[0]....
	.align		4
.L_24:
        /*0028*/ 	.word	index@(__assertfail)


	//----- nvinfo : EIATTR_MERCURY_ISA_VERSION
	.align		4
.L_25:
        /*002c*/ 	.byte	0x03, 0x5f
        /*002e*/ 	.short	0x0101


	//----- nvinfo : EIATTR_INT_WARP_WIDE_INSTR_OFFSETS
	.align		4
        /*0030*/ 	.byte	0x04, 0x31
        /*0032*/ 	.short	(.L_27 - .L_26)


	//   ....[0]....
.L_26:
        /*0034*/ 	.word	0x000004a0


	//   ....[1]....
        /*0038*/ 	.word	0x000004d0


	//   ....[2]....
        /*003c*/ 	.word	0x00000690


	//----- nvinfo : EIATTR_COOP_GROUP_MASK_REGIDS
	.align		4
.L_27:
        /*0040*/ 	.byte	0x04, 0x29
        /*0042*/ 	.short	(.L_29 - .L_28)


	//   ....[0]....
.L_28:
        /*0044*/ 	.word	0xffffffff


	//   ....[1]....
        /*0048*/ 	.word	0xffffffff


	//   ....[2]....
        /*004c*/ 	.word	0xffffffff


	//   ....[3]....
        /*0050*/ 	.word	0xffffffff


	//   ....[4]....
        /*0054*/ 	.word	0xffffffff


	//   ....[5]....
        /*0058*/ 	.word	0xffffffff


	//----- nvinfo : EIATTR_COOP_GROUP_INSTR_OFFSETS
	.align		4
.L_29:
        /*005c*/ 	.byte	0x04, 0x28
        /*005e*/ 	.short	(.L_31 - .L_30)


	//   ....[0]....
.L_30:
        /*0060*/ 	.word	0x00000060


	//   ....[1]....
        /*0064*/ 	.word	0x00000070


	//   ....[2]....
        /*0068*/ 	.word	0x00000130


	//   ....[3]....
        /*006c*/ 	.word	0x000002f0


	//   ....[4]....
        /*0070*/ 	.word	0x00000810


	//   ....[5]....
        /*0074*/ 	.word	0x00001250


	//----- nvinfo : EIATTR_REG_RECONFIG
	.align		4
.L_31:
        /*0078*/ 	.byte	0x01, 0x54
	.zero		2


	//----- nvinfo : EIATTR_SYSCALL_OFFSETS
	.align		4
        /*007c*/ 	.byte	0x04, 0x46
        /*007e*/ 	.short	(.L_33 - .L_32)


	//   ....[0]....
.L_32:
        /*0080*/ 	.word	0x00001410


	//----- nvinfo : EIATTR_MBARRIER_INSTR_OFFSETS
	.align		4
.L_33:
        /*0084*/ 	.byte	0x04, 0x39
        /*0086*/ 	.short	(.L_35 - .L_34)


	//   ....[0]....
.L_34:
        /*0088*/ 	.word	0x00000230
        /*008c*/ 	.word	0x000000ff
        /*0090*/ 	.word	0x00000000
        /*0094*/ 	.short	0x0100
        /*0096*/ 	.byte	0x08
	.zero		1


	//   ....[1]....
        /*0098*/ 	.word	0x00000240
        /*009c*/ 	.word	0x000000ff
        /*00a0*/ 	.word	0x00000028
        /*00a4*/ 	.short	0x0100
        /*00a6*/ 	.byte	0x08
	.zero		1


	//   ....[2]....
        /*00a8*/ 	.word	0x00000250
        /*00ac*/ 	.word	0x000000ff
        /*00b0*/ 	.word	0x00000008
        /*00b4*/ 	.short	0x0100
        /*00b6*/ 	.byte	0x08
	.zero		1


	//   ....[3]....
        /*00b8*/ 	.word	0x00000260
        /*00bc*/ 	.word	0x000000ff
        /*00c0*/ 	.word	0x00000030
        /*00c4*/ 	.short	0x0100
        /*00c6*/ 	.byte	0x08
	.zero		1


	//   ....[4]....
        /*00c8*/ 	.word	0x00000270
        /*00cc*/ 	.word	0x000000ff
        /*00d0*/ 	.word	0x00000010
        /*00d4*/ 	.short	0x0100
        /*00d6*/ 	.byte	0x08
	.zero		1


	//   ....[5]....
        /*00d8*/ 	.word	0x00000280
        /*00dc*/ 	.word	0x000000ff
        /*00e0*/ 	.word	0x00000038
        /*00e4*/ 	.short	0x0100
        /*00e6*/ 	.byte	0x08
	.zero		1


	//   ....[6]....
        /*00e8*/ 	.word	0x00000290
        /*00ec*/ 	.word	0x000000ff
        /*00f0*/ 	.word	0x00000018
        /*00f4*/ 	.short	0x0100
        /*00f6*/ 	.byte	0x08
	.zero		1


	//   ....[7]....
        /*00f8*/ 	.word	0x000002a0
        /*00fc*/ 	.word	0x000000ff
        /*0100*/ 	.word	0x00000040
        /*0104*/ 	.short	0x0100
        /*0106*/ 	.byte	0x08
	.zero		1


	//   ....[8]....
        /*0108*/ 	.word	0x000002b0
        /*010c*/ 	.word	0x000000ff
        /*0110*/ 	.word	0x00000020
        /*0114*/ 	.short	0x0100
        /*0116*/ 	.byte	0x08
	.zero		1


	//   ....[9]....
        /*0118*/ 	.word	0x000002c0
        /*011c*/ 	.word	0x000000ff
        /*0120*/ 	.word	0x00000048
        /*0124*/ 	.short	0x0100
        /*0126*/ 	.byte	0x08
	.zero		1


	//   ....[10]....
        /*0128*/ 	.word	0x00000710
        /*012c*/ 	.word	0x000000ff
        /*0130*/ 	.word	0x00000060
        /*0134*/ 	.short	0x0100
        /*0136*/ 	.byte	0x06
	.zero		1


	//   ....[11]....
        /*0138*/ 	.word	0x000007a0
        /*013c*/ 	.word	0x000000ff
        /*0140*/ 	.word	0x00000068
        /*0144*/ 	.short	0x0100
        /*0146*/ 	.byte	0x06
	.zero		1


	//   ....[12]....
        /*0148*/ 	.word	0x000014d0
        /*014c*/ 	.word	0x00000003
        /*0150*/ 	.word	0x00000000
        /*0154*/ 	.short	0x010a
        /*0156*/ 	.byte	0x3f
	.zero		1


	//   ....[13]....
        /*0158*/ 	.word	0x00001510
        /*015c*/ 	.word	0x00000003
        /*0160*/ 	.word	0x00000000
        /*0164*/ 	.short	0x010a
        /*0166*/ 	.byte	0x3f
	.zero		1


	//   ....[14]....
        /*0168*/ 	.word	0x000017e0
        /*016c*/ 	.word	0x00000005
        /*0170*/ 	.word	0x00000000
        /*0174*/ 	.short	0x010a
        /*0176*/ 	.byte	0x3f
	.zero		1


	//   ....[15]....
        /*0178*/ 	.word	0x00001820
        /*017c*/ 	.word	0x00000005
        /*0180*/ 	.word	0x00000000
        /*0184*/ 	.short	0x010a
        /*0186*/ 	.byte	0x3f
	.zero		1


	//   ....[16]....
        /*0188*/ 	.word	0x00001980
        /*018c*/ 	.word	0x00000005
        /*0190*/ 	.word	0x00000000
        /*0194*/ 	.short	0x0101
        /*0196*/ 	.byte	0x3f
	.zero		1


	//   ....[17]....
        /*0198*/ 	.word	0x00001ba0
        /*019c*/ 	.word	0x00000003
        /*01a0*/ 	.word	0x00000000
        /*01a4*/ 	.short	0x0101
        /*01a6*/ 	.byte	0x3f
	.zero		1


	//   ....[18]....
        /*01a8*/ 	.word	0x000050b0
        /*01ac*/ 	.word	0x00000017
        /*01b0*/ 	.word	0x00000028
        /*01b4*/ 	.short	0x010a
        /*01b6*/ 	.byte	0x3f
	.zero		1


	//   ....[19]....
        /*01b8*/ 	.word	0x00005420
        /*01bc*/ 	.word	0x00000003
        /*01c0*/ 	.word	0x00000068
        /*01c4*/ 	.short	0x0101
        /*01c6*/ 	.byte	0x3f
	.zero		1


	//   ....[20]....
        /*01c8*/ 	.word	0x00005b80
        /*01cc*/ 	.word	0x00000007
        /*01d0*/ 	.word	0x00000000
        /*01d4*/ 	.short	0x010a
        /*01d6*/ 	.byte	0x3f
	.zero		1


	//   ....[21]....
        /*01d8*/ 	.word	0x00005c00
        /*01dc*/ 	.word	0x00000008
        /*01e0*/ 	.word	0x00000000
        /*01e4*/ 	.short	0x010a
        /*01e6*/ 	.byte	0x3f
	.zero		1


	//   ....[22]....
        /*01e8*/ 	.word	0x00005c90
        /*01ec*/ 	.word	0x00000009
        /*01f0*/ 	.word	0x00000000
        /*01f4*/ 	.short	0x010a
        /*01f6*/ 	.byte	0x3f
	.zero		1


	//   ....[23]....
        /*01f8*/ 	.word	0x00005d20
        /*01fc*/ 	.word	0x00000006
        /*0200*/ 	.word	0x00000000
        /*0204*/ 	.short	0x010a
        /*0206*/ 	.byte	0x3f
	.zero		1


	//   ....[24]....
        /*0208*/ 	.word	0x00005db0
        /*020c*/ 	.word	0x00000003
        /*0210*/ 	.word	0x00000000
        /*0214*/ 	.short	0x010a
        /*0216*/ 	.byte	0x3f
	.zero		1


	//   ....[25]....
        /*0218*/ 	.word	0x00005e10
        /*021c*/ 	.word	0x00000003
        /*0220*/ 	.word	0x00000000
        /*0224*/ 	.short	0x010a
        /*0226*/ 	.byte	0x3f
	.zero		1


	//   ....[26]....
        /*0228*/ 	.word	0x00005e60
        /*022c*/ 	.word	0x00000005
        /*0230*/ 	.word	0x00000000
        /*0234*/ 	.short	0x010a
        /*0236*/ 	.byte	0x3f
	.zero		1


	//   ....[27]....
        /*0238*/ 	.word	0x00005f30
        /*023c*/ 	.word	0x00000017
        /*0240*/ 	.word	0x00000028
        /*0244*/ 	.short	0x010a
        /*0246*/ 	.byte	0x3f
	.zero		1


	//   ....[28]....
        /*0248*/ 	.word	0x00006000
        /*024c*/ 	.word	0x00000007
        /*0250*/ 	.word	0x00000000
        /*0254*/ 	.short	0x010a
        /*0256*/ 	.byte	0x3f
	.zero		1


	//   ....[29]....
        /*0258*/ 	.word	0x00006050
        /*025c*/ 	.word	0x00000008
        /*0260*/ 	.word	0x00000000
        /*0264*/ 	.short	0x010a
        /*0266*/ 	.byte	0x3f
	.zero		1


	//   ....[30]....
        /*0268*/ 	.word	0x000060a0
        /*026c*/ 	.word	0x00000009
        /*0270*/ 	.word	0x00000000
        /*0274*/ 	.short	0x010a
        /*0276*/ 	.byte	0x3f
	.zero		1


	//   ....[31]....
        /*0278*/ 	.word	0x000060f0
        /*027c*/ 	.word	0x00000006
        /*0280*/ 	.word	0x00000000
        /*0284*/ 	.short	0x010a
        /*0286*/ 	.byte	0x3f
	.zero		1


	//----- nvinfo : EIATTR_NUM_MBARRIERS
	.align		4
.L_35:
        /*0288*/ 	.byte	0x03, 0x38
        /*028a*/ 	.short	0x000c


	//----- nvinfo : EIATTR_EXIT_INSTR_OFFSETS
	.align		4
        /*028c*/ 	.byte	0x04, 0x1c
        /*028e*/ 	.short	(.L_37 - .L_36)


	//   ....[0]....
.L_36:
        /*0290*/ 	.word	0x00000970


	//   ....[1]....
        /*0294*/ 	.word	0x00001180


	//   ....[2]....
        /*0298*/ 	.word	0x000047c0


	//   ....[3]....
        /*029c*/ 	.word	0x00004d20


	//   ....[4]....
        /*02a0*/ 	.word	0x00005e00


	//----- nvinfo : EIATTR_MAX_THREADS
	.align		4
.L_37:
        /*02a4*/ 	.byte	0x04, 0x05
        /*02a6*/ 	.short	(.L_39 - .L_38)
.L_38:
        /*02a8*/ 	.word	0x00000180
        /*02ac*/ 	.word	0x00000001
        /*02b0*/ 	.word	0x00000001


	//----- nvinfo : EIATTR_CRS_STACK_SIZE
	.align		4
.L_39:
        /*02b4*/ 	.byte	0x04, 0x1e
        /*02b6*/ 	.short	(.L_41 - .L_40)
.L_40:
        /*02b8*/ 	.word	0x00000000


	//----- nvinfo : EIATTR_CBANK_PARAM_SIZE
	.align		4
.L_41:
        /*02bc*/ 	.byte	0x03, 0x19
        /*02be*/ 	.short	0x0470


	//----- nvinfo : EIATTR_PARAM_CBANK
	.align		4
        /*02c0*/ 	.byte	0x04, 0x0a
        /*02c2*/ 	.short	(.L_43 - .L_42)
	.align		4
.L_42:
        /*02c4*/ 	.word	index@(.nv.constant0._ZN7cutlass13device_kernelINS_4gemm6kernel13GemmUniversalIN4cute5tupleIJiiiiEEENS1_10collective13CollectiveMmaINS1_34MainloopSm90TmaGmmaWarpSpecializedILi5ENS5_IJNS4_1CILi2EEENSA_ILi1EEESC_EEENS1_35KernelTmaWarpSpecializedCooperativeEEENS5_IJNSA_ILi128EEENSA_ILi64EEENSA_ILi32EEEEEENS_10bfloat16_tENS5_IJlSC_lEEESK_SL_NS4_8TiledMMAINS4_8MMA_AtomIJNS4_4SM904GMMA27MMA_64x64x16_F32BF16BF16_SSILNSP_5MajorE0ELSR_0ELNSP_7ScaleInE1ELSS_1EEEEEENS4_6LayoutISD_NS5_IJSC_NSA_ILi0EEESW_EEEEENS5_IJNS4_10UnderscoreESZ_SZ_EEEEENS4_13SM90_TMA_LOADENS4_14ComposedLayoutINS4_7SwizzleILi2ELi4ELi3EEENS4_18smem_ptr_flag_bitsILi16EEENSV_INS5_IJNSA_ILi8EEESI_EEENS5_IJSI_SC_EEEEEEEvNS4_8identityENS4_23SM90_TMA_LOAD_MULTICASTES1C_vS1D_EENS_8epilogue10collective6detail29Sm90TmaWarpSpecializedAdapterINS1H_15DefaultEpilogueISK_SL_SL_NS1G_6thread17LinearCombinationISK_Li1EffLNS1L_9ScaleType4KindE0ELNS_15FloatRoundStyleE2ESK_EENS1_15EpilogueDefaultEEEEEvvEEEEvNT_6ParamsE)
        /*02c8*/ 	.short	0x0210
        /*02ca*/ 	.short	0x0470


	//----- nvinfo : EIATTR_SW_WAR
	.align		4
.L_43:
        /*02cc*/ 	.byte	0x04, 0x36
        /*02ce*/ 	.short	(.L_45 - .L_44)
.L_44:
        /*02d0*/ 	.word	0x00000008
.L_45:


//--------------------- .nv.callgraph             --------------------------
	.section	.nv.callgraph,"",@"SHT_CUDA_CALLGRAPH"
	.align	4
	.sectionentsize	8
	.align		4
        /*0000*/ 	.word	0x00000000
	.align		4
        /*0004*/ 	.word	0xffffffff
	.align		4
        /*0008*/ 	.word	index@(_ZN7cutlass13device_kernelINS_4gemm6kernel13GemmUniversalIN4cute5tupleIJiiiiEEENS1_10collective13CollectiveMmaINS1_34MainloopSm90TmaGmmaWarpSpecializedILi5ENS5_IJNS4_1CILi2EEENSA_ILi1EEESC_EEENS1_35KernelTmaWarpSpecializedCooperativeEEENS5_IJNSA_ILi128EEENSA_ILi64EEENSA_ILi32EEEEEENS_10bfloat16_tENS5_IJlSC_lEEESK_SL_NS4_8TiledMMAINS4_8MMA_AtomIJNS4_4SM904GMMA27MMA_64x64x16_F32BF16BF16_SSILNSP_5MajorE0ELSR_0ELNSP_7ScaleInE1ELSS_1EEEEEENS4_6LayoutISD_NS5_IJSC_NSA_ILi0EEESW_EEEEENS5_IJNS4_10UnderscoreESZ_SZ_EEEEENS4_13SM90_TMA_LOADENS4_14ComposedLayoutINS4_7SwizzleILi2ELi4ELi3EEENS4_18smem_ptr_flag_bitsILi16EEENSV_INS5_IJNSA_ILi8EEESI_EEENS5_IJSI_SC_EEEEEEEvNS4_8identityENS4_23SM90_TMA_LOAD_MULTICASTES1C_vS1D_EENS_8epilogue10collective6detail29Sm90TmaWarpSpecializedAdapterINS1H_15DefaultEpilogueISK_SL_SL_NS1G_6thread17LinearCombinationISK_Li1EffLNS1L_9ScaleType4KindE0ELNS_15FloatRoundStyleE2ESK_EENS1_15EpilogueDefaultEEEEEvvEEEEvNT_6ParamsE)
	.align		4
        /*000c*/ 	.word	index@(__assertfail)
	.align		4
        /*0010*/ 	.word	0x00000000
	.align		4
        /*0014*/ 	.word	0xfffffffe
	.align		4
        /*0018*/ 	.word	0x00000000
	.align		4
        /*001c*/ 	.word	0xfffffffd
	.align		4
        /*0020*/ 	.word	0x00000000
	.align		4
        /*0024*/ 	.word	0xfffffffc


//--------------------- .nv.constant4             --------------------------
	.section	.nv.constant4,"a",@progbits
	.align	8
	.align		8
.nv.constant4:
        /*0000*/ 	.dword	__assertfail
	.align		8
        /*0008*/ 	.dword	__unnamed_1
	.align		8
        /*0010*/ 	.dword	_ZN39_INTERNAL_174e7057_4_k_cu_3992acb6_39154cuda3std3__45__cpo5beginE
	.align		8
        /*0018*/ 	.dword	_ZN39_INTERNAL_174e7057_4_k_cu_3992acb6_39154cuda3std3__45__cpo3endE
	.align		8
        /*0020*/ 	.dword	_ZN39_INTERNAL_174e7057_4_k_cu_3992acb6_39154cuda3std3__45__cpo6cbeginE
	.align		8
        /*0028*/ 	.dword	_ZN39_INTERNAL_174e7057_4_k_cu_3992acb6_39154cuda3std3__45__cpo4cendE
	.align		8
        /*0030*/ 	.dword	_ZN39_INTERNAL_174e7057_4_k_cu_3992acb6_39154cuda3std3__441_GLOBAL__N__174e7057_4_k_cu_3992acb6_39156ignoreE
	.align		8
        /*0038*/ 	.dword	_ZN39_INTERNAL_174e7057_4_k_cu_3992acb6_39154cuda3std3__419piecewise_constructE
	.align		8
        /*0040*/ 	.dword	_ZN39_INTERNAL_174e7057_4_k_cu_3992acb6_39154cuda3std3__48in_placeE
	.align		8
        /*0048*/ 	.dword	_ZN39_INTERNAL_174e7057_4_k_cu_3992acb6_39154cuda3std6ranges3__45__cpo4swapE
	.align		8
        /*0050*/ 	.dword	_ZN39_INTERNAL_174e7057_4_k_cu_3992acb6_39154cuda3std6ranges3__45__cpo9iter_moveE
	.align		8
        /*0058*/ 	.dword	_ZN39_INTERNAL_174e7057_4_k_cu_3992acb6_39154cute7productE
	.align		8
        /*0060*/ 	.dword	_ZN39_INTERNAL_174e7057_4_k_cu_3992acb6_39154cute1_E
	.align		8
        /*0068*/ 	.dword	$str$22
	.align		8
        /*0070*/ 	.dword	$str$23


//--------------------- .text._ZN7cutlass13device_kernelINS_4gemm6kernel13GemmUniversalIN4cute5tupleIJiiiiEEENS1_10collective13CollectiveMmaINS1_34MainloopSm90TmaGmmaWarpSpecializedILi5ENS5_IJNS4_1CILi2EEENSA_ILi1EEESC_EEENS1_35KernelTmaWarpSpecializedCooperativeEEENS5_IJNSA_ILi128EEENSA_ILi64EEENSA_ILi32EEEEEENS_10bfloat16_tENS5_IJlSC_lEEESK_SL_NS4_8TiledMMAINS4_8MMA_AtomIJNS4_4SM904GMMA27MMA_64x64x16_F32BF16BF16_SSILNSP_5MajorE0ELSR_0ELNSP_7ScaleInE1ELSS_1EEEEEENS4_6LayoutISD_NS5_IJSC_NSA_ILi0EEESW_EEEEENS5_IJNS4_10UnderscoreESZ_SZ_EEEEENS4_13SM90_TMA_LOADENS4_14ComposedLayoutINS4_7SwizzleILi2ELi4ELi3EEENS4_18smem_ptr_flag_bitsILi16EEENSV_INS5_IJNSA_ILi8EEESI_EEENS5_IJSI_SC_EEEEEEEvNS4_8identityENS4_23SM90_TMA_LOAD_MULTICASTES1C_vS1D_EENS_8epilogue10collective6detail29Sm90TmaWarpSpecializedAdapterINS1H_15DefaultEpilogueISK_SL_SL_NS1G_6thread17LinearCombinationISK_Li1EffLNS1L_9ScaleType4KindE0ELNS_15FloatRoundStyleE2ESK_EENS1_15EpilogueDefaultEEEEEvvEEEEvNT_6ParamsE --------------------------
	.section	.text._ZN7cutlass13device_kernelINS_4gemm6kernel13GemmUniversalIN4cute5tupleIJiiiiEEENS1_10collective13CollectiveMmaINS1_34MainloopSm90TmaGmmaWarpSpecializedILi5ENS5_IJNS4_1CILi2EEENSA_ILi1EEESC_EEENS1_35KernelTmaWarpSpecializedCooperativeEEENS5_IJNSA_ILi128EEENSA_ILi64EEENSA_ILi32EEEEEENS_10bfloat16_tENS5_IJlSC_lEEESK_SL_NS4_8TiledMMAINS4_8MMA_AtomIJNS4_4SM904GMMA27MMA_64x64x16_F32BF16BF16_SSILNSP_5MajorE0ELSR_0ELNSP_7ScaleInE1ELSS_1EEEEEENS4_6LayoutISD_NS5_IJSC_NSA_ILi0EEESW_EEEEENS5_IJNS4_10UnderscoreESZ_SZ_EEEEENS4_13SM90_TMA_LOADENS4_14ComposedLayoutINS4_7SwizzleILi2ELi4ELi3EEENS4_18smem_ptr_flag_bitsILi16EEENSV_INS5_IJNSA_ILi8EEESI_EEENS5_IJSI_SC_EEEEEEEvNS4_8identityENS4_23SM90_TMA_LOAD_MULTICASTES1C_vS1D_EENS_8epilogue10collective6detail29Sm90TmaWarpSpecializedAdapterINS1H_15DefaultEpilogueISK_SL_SL_NS1G_6thread17LinearCombinationISK_Li1EffLNS1L_9ScaleType4KindE0ELNS_15FloatRoundStyleE2ESK_EENS1_15EpilogueDefaultEEEEEvvEEEEvNT_6ParamsE,"ax",@progbits
	.align	128
.text._ZN7cutlass13device_kernelINS_4gemm6kernel13GemmUniversalIN4cute5tupleIJiiiiEEENS1_10collective13CollectiveMmaINS1_34MainloopSm90TmaGmmaWarpSpecializedILi5ENS5_IJNS4_1CILi2EEENSA_ILi1EEESC_EEENS1_35KernelTmaWarpSpecializedCooperativeEEENS5_IJNSA_ILi128EEENSA_ILi64EEENSA_ILi32EEEEEENS_10bfloat16_tENS5_IJlSC_lEEESK_SL_NS4_8TiledMMAINS4_8MMA_AtomIJNS4_4SM904GMMA27MMA_64x64x16_F32BF16BF16_SSILNSP_5MajorE0ELSR_0ELNSP_7ScaleInE1ELSS_1EEEEEENS4_6LayoutISD_NS5_IJSC_NSA_ILi0EEESW_EEEEENS5_IJNS4_10UnderscoreESZ_SZ_EEEEENS4_13SM90_TMA_LOADENS4_14ComposedLayoutINS4_7SwizzleILi2ELi4ELi3EEENS4_18smem_ptr_flag_bitsILi16EEENSV_INS5_IJNSA_ILi8EEESI_EEENS5_IJSI_SC_EEEEEEEvNS4_8identityENS4_23SM90_TMA_LOAD_MULTICASTES1C_vS1D_EENS_8epilogue10collective6detail29Sm90TmaWarpSpecializedAdapterINS1H_15DefaultEpilogueISK_SL_SL_NS1G_6thread17LinearCombinationISK_Li1EffLNS1L_9ScaleType4KindE0ELNS_15FloatRoundStyleE2ESK_EENS1_15EpilogueDefaultEEEEEvvEEEEvNT_6ParamsE:
        .type           _ZN7cutlass13device_kernelINS_4gemm6kernel13GemmUniversalIN4cute5tupleIJiiiiEEENS1_10collective13CollectiveMmaINS1_34MainloopSm90TmaGmmaWarpSpecializedILi5ENS5_IJNS4_1CILi2EEENSA_ILi1EEESC_EEENS1_35KernelTmaWarpSpecializedCooperativeEEENS5_IJNSA_ILi128EEENSA_ILi64EEENSA_ILi32EEEEEENS_10bfloat16_tENS5_IJlSC_lEEESK_SL_NS4_8TiledMMAINS4_8MMA_AtomIJNS4_4SM904GMMA27MMA_64x64x16_F32BF16BF16_SSILNSP_5MajorE0ELSR_0ELNSP_7ScaleInE1ELSS_1EEEEEENS4_6LayoutISD_NS5_IJSC_NSA_ILi0EEESW_EEEEENS5_IJNS4_10UnderscoreESZ_SZ_EEEEENS4_13SM90_TMA_LOADENS4_14ComposedLayoutINS4_7SwizzleILi2ELi4ELi3EEENS4_18smem_ptr_flag_bitsILi16EEENSV_INS5_IJNSA_ILi8EEESI_EEENS5_IJSI_SC_EEEEEEEvNS4_8identityENS4_23SM90_TMA_LOAD_MULTICASTES1C_vS1D_EENS_8epilogue10collective6detail29Sm90TmaWarpSpecializedAdapterINS1H_15DefaultEpilogueISK_SL_SL_NS1G_6thread17LinearCombinationISK_Li1EffLNS1L_9ScaleType4KindE0ELNS_15FloatRoundStyleE2ESK_EENS1_15EpilogueDefaultEEEEEvvEEEEvNT_6ParamsE,@function
        .size           _ZN7cutlass13device_kernelINS_4gemm6kernel13GemmUniversalIN4cute5tupleIJiiiiEEENS1_10collective13CollectiveMmaINS1_34MainloopSm90TmaGmmaWarpSpecializedILi5ENS5_IJNS4_1CILi2EEENSA_ILi1EEESC_EEENS1_35KernelTmaWarpSpecializedCooperativeEEENS5_IJNSA_ILi128EEENSA_ILi64EEENSA_ILi32EEEEEENS_10bfloat16_tENS5_IJlSC_lEEESK_SL_NS4_8TiledMMAINS4_8MMA_AtomIJNS4_4SM904GMMA27MMA_64x64x16_F32BF16BF16_SSILNSP_5MajorE0ELSR_0ELNSP_7ScaleInE1ELSS_1EEEEEENS4_6LayoutISD_NS5_IJSC_NSA_ILi0EEESW_EEEEENS5_IJNS4_10UnderscoreESZ_SZ_EEEEENS4_13SM90_TMA_LOADENS4_14ComposedLayoutINS4_7SwizzleILi2ELi4ELi3EEENS4_18smem_ptr_flag_bitsILi16EEENSV_INS5_IJNSA_ILi8EEESI_EEENS5_IJSI_SC_EEEEEEEvNS4_8identityENS4_23SM90_TMA_LOAD_MULTICASTES1C_vS1D_EENS_8epilogue10collective6detail29Sm90TmaWarpSpecializedAdapterINS1H_15DefaultEpilogueISK_SL_SL_NS1G_6thread17LinearCombinationISK_Li1EffLNS1L_9ScaleType4KindE0ELNS_15FloatRoundStyleE2ESK_EENS1_15EpilogueDefaultEEEEEvvEEEEvNT_6ParamsE,(.L_x_137 - _ZN7cutlass13device_kernelINS_4gemm6kernel13GemmUniversalIN4cute5tupleIJiiiiEEENS1_10collective13CollectiveMmaINS1_34MainloopSm90TmaGmmaWarpSpecializedILi5ENS5_IJNS4_1CILi2EEENSA_ILi1EEESC_EEENS1_35KernelTmaWarpSpecializedCooperativeEEENS5_IJNSA_ILi128EEENSA_ILi64EEENSA_ILi32EEEEEENS_10bfloat16_tENS5_IJlSC_lEEESK_SL_NS4_8TiledMMAINS4_8MMA_AtomIJNS4_4SM904GMMA27MMA_64x64x16_F32BF16BF16_SSILNSP_5MajorE0ELSR_0ELNSP_7ScaleInE1ELSS_1EEEEEENS4_6LayoutISD_NS5_IJSC_NSA_ILi0EEESW_EEEEENS5_IJNS4_10UnderscoreESZ_SZ_EEEEENS4_13SM90_TMA_LOADENS4_14ComposedLayoutINS4_7SwizzleILi2ELi4ELi3EEENS4_18smem_ptr_flag_bitsILi16EEENSV_INS5_IJNSA_ILi8EEESI_EEENS5_IJSI_SC_EEEEEEEvNS4_8identityENS4_23SM90_TMA_LOAD_MULTICASTES1C_vS1D_EENS_8epilogue10collective6detail29Sm90TmaWarpSpecializedAdapterINS1H_15DefaultEpilogueISK_SL_SL_NS1G_6thread17LinearCombinationISK_Li1EffLNS1L_9ScaleType4KindE0ELNS_15FloatRoundStyleE2ESK_EENS1_15EpilogueDefaultEEEEEvvEEEEvNT_6ParamsE)
        .other          _ZN7cutlass13device_kernelINS_4gemm6kernel13GemmUniversalIN4cute5tupleIJiiiiEEENS1_10collective13CollectiveMmaINS1_34MainloopSm90TmaGmmaWarpSpecializedILi5ENS5_IJNS4_1CILi2EEENSA_ILi1EEESC_EEENS1_35KernelTmaWarpSpecializedCooperativeEEENS5_IJNSA_ILi128EEENSA_ILi64EEENSA_ILi32EEEEEENS_10bfloat16_tENS5_IJlSC_lEEESK_SL_NS4_8TiledMMAINS4_8MMA_AtomIJNS4_4SM904GMMA27MMA_64x64x16_F32BF16BF16_SSILNSP_5MajorE0ELSR_0ELNSP_7ScaleInE1ELSS_1EEEEEENS4_6LayoutISD_NS5_IJSC_NSA_ILi0EEESW_EEEEENS5_IJNS4_10UnderscoreESZ_SZ_EEEEENS4_13SM90_TMA_LOADENS4_14ComposedLayoutINS4_7SwizzleILi2ELi4ELi3EEENS4_18smem_ptr_flag_bitsILi16EEENSV_INS5_IJNSA_ILi8EEESI_EEENS5_IJSI_SC_EEEEEEEvNS4_8identityENS4_23SM90_TMA_LOAD_MULTICASTES1C_vS1D_EENS_8epilogue10collective6detail29Sm90TmaWarpSpecializedAdapterINS1H_15DefaultEpilogueISK_SL_SL_NS1G_6thread17LinearCombinationISK_Li1EffLNS1L_9ScaleType4KindE0ELNS_15FloatRoundStyleE2ESK_EENS1_15EpilogueDefaultEEEEEvvEEEEvNT_6ParamsE,@"STO_CUDA_ENTRY STV_DEFAULT"
_ZN7cutlass13device_kernelINS_4gemm6kernel13GemmUniversalIN4cute5tupleIJiiiiEEENS1_10collective13CollectiveMmaINS1_34MainloopSm90TmaGmmaWarpSpecializedILi5ENS5_IJNS4_1CILi2EEENSA_ILi1EEESC_EEENS1_35KernelTmaWarpSpecializedCooperativeEEENS5_IJNSA_ILi128EEENSA_ILi64EEENSA_ILi32EEEEEENS_10bfloat16_tENS5_IJlSC_lEEESK_SL_NS4_8TiledMMAINS4_8MMA_AtomIJNS4_4SM904GMMA27MMA_64x64x16_F32BF16BF16_SSILNSP_5MajorE0ELSR_0ELNSP_7ScaleInE1ELSS_1EEEEEENS4_6LayoutISD_NS5_IJSC_NSA_ILi0EEESW_EEEEENS5_IJNS4_10UnderscoreESZ_SZ_EEEEENS4_13SM90_TMA_LOADENS4_14ComposedLayoutINS4_7SwizzleILi2ELi4ELi3EEENS4_18smem_ptr_flag_bitsILi16EEENSV_INS5_IJNSA_ILi8EEESI_EEENS5_IJSI_SC_EEEEEEEvNS4_8identityENS4_23SM90_TMA_LOAD_MULTICASTES1C_vS1D_EENS_8epilogue10collective6detail29Sm90TmaWarpSpecializedAdapterINS1H_15DefaultEpilogueISK_SL_SL_NS1G_6thread17LinearCombinationISK_Li1EffLNS1L_9ScaleType4KindE0ELNS_15FloatRoundStyleE2ESK_EENS1_15EpilogueDefaultEEEEEvvEEEEvNT_6ParamsE:
[----:B------:R-:W0:Y:S01]  /*0000*/  LDC R1, c[0x0][0x28] ;  /* 0x00000a00ff017b82 */ /* 0x000e220000000800 */
[----:B------:R-:W1:Y:S01]  /*0010*/  S2R R18, SR_TID.X ;  /* 0x0000000000127919 */ /* 0x000e620000002100 */
[----:B------:R-:W-:Y:S01]  /*0020*/  ELECT P0, URZ, PT ;  /* 0x00000000003f782f */ /* 0x000fe20003800000 */
[----:B------:R-:W-:Y:S01]  /*0030*/  BSSY B0, `(.L_x_0) ;  /* 0x000000f000007945 */ /* 0x000fe20003800000 */
[--C-:B-1----:R-:W-:Y:S02]  /*0040*/  SHF.R.U32.HI R0, RZ, 0x5, R18.reuse ;  /* 0x00000005ff007819 */ /* 0x102fe40000011612 */
[----:B------:R-:W-:-:S03]  /*0050*/  SHF.R.U32.HI R3, RZ, 0x7, R18 ;  /* 0x00000007ff037819 */ /* 0x000fc60000011612 */
[----:B------:R-:W1:Y:S04]  /*0060*/  SHFL.IDX PT, R2, R0, RZ, 0x1f ;  /* 0x00001fff00027589 */ /* 0x000e6800000e0000 */
[----:B------:R2:W3:Y:S01]  /*0070*/  SHFL.IDX PT, R5, R3, RZ, 0x1f ;  /* 0x00001fff03057589 */ /* 0x0004e200000e0000 */
[----:B-1----:R-:W-:-:S13]  /*0080*/  ISETP.NE.OR P0, PT, R2, RZ, !P0 ;  /* 0x000000ff0200720c */ /* 0x002fda0004705670 */
[----:B0-23--:R-:W-:Y:S05]  /*0090*/  @P0 BRA `(.L_x_1) ;  /* 0x0000000000200947 */ /* 0x00dfea0003800000 */
[----:B------:R-:W-:Y:S02]  /*00a0*/  ULDC.64 UR4, c[0x0][0x198] ;  /* 0x0000660000047ab9 */ /* 0x000fe40000000a00 */
[----:B------:R-:W-:Y:S02]  /*00b0*/  UIADD3 UR6, UP0, UR4, 0xf0, URZ ;  /* 0x000000f004067890 */ /* 0x000fe4000ff1e03f */
[----:B------:R-:W-:Y:S02]  /*00c0*/  UIADD3 UR4, UP1, UR4, 0x1f0, URZ ;  /* 0x000001f004047890 */ /* 0x000fe4000ff3e03f */
[----:B------:R-:W-:Y:S02]  /*00d0*/  UIADD3.X UR7, URZ, UR5, URZ, UP0, !UPT ;  /* 0x000000053f077290 */ /* 0x000fe400087fe43f */
[----:B------:R-:W-:-:S07]  /*00e0*/  UIADD3.X UR5, URZ, UR5, URZ, UP1, !UPT ;  /* 0x000000053f057290 */ /* 0x000fce0008ffe43f */
[----:B------:R0:W-:Y:S02]  /*00f0*/  UTMACCTL.PF [UR6] ;  /* 0x00000000060079b9 */ /* 0x0001e40008040000 */
[----:B------:R0:W-:Y:S02]  /*0100*/  UTMACCTL.PF [UR4] ;  /* 0x00000000040079b9 */ /* 0x0001e40008040000 */
[----:B0-----:R-:W-:Y:S01]  /*0110*/  NOP ;  /* 0x0000000000007918 */ /* 0x001fe20000000000 */
.L_x_1:
[----:B------:R-:W-:Y:S05]  /*0120*/  BSYNC B0 ;  /* 0x0000000000007941 */ /* 0x000fea0003800000 */
.L_x_0:
[----:B------:R-:W0:Y:S02]  /*0130*/  SHFL.IDX PT, R3, R0, RZ, 0x1f ;  /* 0x00001fff00037589 */ /* 0x000e2400000e0000 */
[----:B0-----:R-:W-:-:S13]  /*0140*/  ISETP.NE.AND P0, PT, R3, RZ, PT ;  /* 0x000000ff0300720c */ /* 0x001fda0003f05270 */
[----:B------:R-:W-:Y:S05]  /*0150*/  @P0 BRA `(.L_x_2) ;  /* 0x0000000000600947 */ /* 0x000fea0003800000 */
[----:B------:R-:W0:Y:S01]  /*0160*/  S2UR UR8, SR_CgaCtaId ;  /* 0x00000000000879c3 */ /* 0x000e220000008800 */
[----:B------:R-:W-:Y:S01]  /*0170*/  UMOV UR4, 0x400 ;  /* 0x0000040000047882 */ /* 0x000fe20000000000 */
[----:B------:R-:W-:Y:S01]  /*0180*/  UMOV UR5, 0x1 ;  /* 0x0000000100057882 */ /* 0x000fe20000000000 */
[----:B------:R-:W-:Y:S01]  /*0190*/  UMOV UR6, 0x4 ;  /* 0x0000000400067882 */ /* 0x000fe20000000000 */
[----:B------:R-:W-:Y:S01]  /*01a0*/  ELECT P0, URZ, PT ;  /* 0x00000000003f782f */ /* 0x000fe20003800000 */
[----:B------:R-:W-:-:S04]  /*01b0*/  UIADD3 UR6, -UR6, 0x100000, URZ ;  /* 0x0010000006067890 */ /* 0x000fc8000fffe13f */
[----:B------:R-:W-:Y:S02]  /*01c0*/  USHF.L.U32 UR7, UR6, 0xb, URZ ;  /* 0x0000000b06077899 */ /* 0x000fe4000800063f */
[----:B------:R-:W-:Y:S02]  /*01d0*/  USHF.L.U32 UR6, UR6, 0x1, URZ ;  /* 0x0000000106067899 */ /* 0x000fe4000800063f */
[----:B0-----:R-:W-:Y:S02]  /*01e0*/  ULEA UR8, UR8, UR4, 0x18 ;  /* 0x0000000408087291 */ /* 0x001fe4000f8ec03f */
[----:B------:R-:W-:-:S04]  /*01f0*/  UIADD3 UR4, -UR5, 0x100000, URZ ;  /* 0x0010000005047890 */ /* 0x000fc8000fffe13f */
[----:B------:R-:W-:Y:S02]  /*0200*/  USHF.L.U32 UR5, UR4, 0xb, URZ ;  /* 0x0000000b04057899 */ /* 0x000fe4000800063f */
[----:B------:R-:W-:Y:S01]  /*0210*/  USHF.L.U32 UR4, UR4, 0x1, URZ ;  /* 0x0000000104047899 */ /* 0x000fe2000800063f */
[----:B------:R-:W0:Y:S11]  /*0220*/  FENCE.VIEW.ASYNC.S ;  /* 0x00000000000073c6 */ /* 0x000e360000000000 */
[----:B0-----:R0:W1:Y:S01]  /*0230*/  SYNCS.EXCH.64 URZ, [UR8], UR4 ;  /* 0x00000004083f75b2 */ /* 0x0010620008000100 */
[----:B------:R0:W2:Y:S01]  /*0240*/  SYNCS.EXCH.64 URZ, [UR8+0x28], UR6 ;  /* 0x00002806083f75b2 */ /* 0x0000a20008000100 */
[----:B------:R0:W3:Y:S01]  /*0250*/  SYNCS.EXCH.64 URZ, [UR8+0x8], UR4 ;  /* 0x00000804083f75b2 */ /* 0x0000e20008000100 */
[----:B------:R0:W4:Y:S01]  /*0260*/  SYNCS.EXCH.64 URZ, [UR8+0x30], UR6 ;  /* 0x00003006083f75b2 */ /* 0x0001220008000100 */
[----:B------:R0:W0:Y:S01]  /*0270*/  SYNCS.EXCH.64 URZ, [UR8+0x10], UR4 ;  /* 0x00001004083f75b2 */ /* 0x0000220008000100 */
[----:B------:R0:W0:Y:S01]  /*0280*/  SYNCS.EXCH.64 URZ, [UR8+0x38], UR6 ;  /* 0x00003806083f75b2 */ /* 0x0000220008000100 */
[----:B------:R0:W0:Y:S01]  /*0290*/  SYNCS.EXCH.64 URZ, [UR8+0x18], UR4 ;  /* 0x00001804083f75b2 */ /* 0x0000220008000100 */
[----:B------:R0:W0:Y:S01]  /*02a0*/  SYNCS.EXCH.64 URZ, [UR8+0x40], UR6 ;  /* 0x00004006083f75b2 */ /* 0x0000220008000100 */
[----:B------:R0:W0:Y:S01]  /*02b0*/  SYNCS.EXCH.64 URZ, [UR8+0x20], UR4 ;  /* 0x00002004083f75b2 */ /* 0x0000220008000100 */
[----:B------:R0:W0:Y:S01]  /*02c0*/  SYNCS.EXCH.64 URZ, [UR8+0x48], UR6 ;  /* 0x00004806083f75b2 */ /* 0x0000220008000100 */
[----:B------:R-:W-:Y:S01]  /*02d0*/  NOP ;  /* 0x0000000000007918 */ /* 0x000fe20000000000 */
.L_x_2:
[----:B------:R-:W-:Y:S01]  /*02e0*/  SHF.R.S32.HI R7, RZ, 0x1f, R18 ;  /* 0x0000001fff077819 */ /* 0x000fe20000011412 */
[----:B------:R-:W5:Y:S01]  /*02f0*/  SHFL.IDX PT, R0, R0, RZ, 0x1f ;  /* 0x00001fff00007589 */ /* 0x000f6200000e0000 */
[----:B0-----:R-:W0:Y:S01]  /*0300*/  S2UR UR8, SR_CTAID.X ;  /* 0x00000000000879c3 */ /* 0x001e220000002500 */
[----:B------:R-:W-:Y:S02]  /*0310*/  ELECT P0, URZ, PT ;  /* 0x00000000003f782f */ /* 0x000fe40003800000 */
[----:B------:R-:W-:Y:S01]  /*0320*/  LEA.HI R7, R7, R18, RZ, 0x7 ;  /* 0x0000001207077211 */ /* 0x000fe200078f38ff */
[----:B------:R-:W1:Y:S01]  /*0330*/  S2R R4, SR_CTAID.Y ;  /* 0x0000000000047919 */ /* 0x000e620000002600 */
[----:B------:R-:W-:Y:S01]  /*0340*/  SHF.R.S32.HI R8, RZ, 0x1f, R3 ;  /* 0x0000001fff087819 */ /* 0x000fe20000011403 */
[----:B------:R-:W-:Y:S01]  /*0350*/  ULDC UR4, c[0x0][0x150] ;  /* 0x0000540000047ab9 */ /* 0x000fe20000000800 */
[----:B------:R-:W-:Y:S01]  /*0360*/  LOP3.LUT R7, R7, 0xffffff80, RZ, 0xc0, !PT ;  /* 0xffffff8007077812 */ /* 0x000fe200078ec0ff */
[----:B------:R-:W-:Y:S01]  /*0370*/  NOP ;  /* 0x0000000000007918 */ /* 0x000fe20000000000 */
[----:B------:R-:W-:Y:S01]  /*0380*/  LEA.HI R8, R8, R3, RZ, 0x2 ;  /* 0x0000000308087211 */ /* 0x000fe200078f10ff */
[----:B------:R-:W2:Y:S01]  /*0390*/  LDC R10, c[0x0][0x144] ;  /* 0x00005100ff0a7b82 */ /* 0x000ea20000000800 */
[----:B------:R-:W-:Y:S01]  /*03a0*/  NOP ;  /* 0x0000000000007918 */ /* 0x000fe20000000000 */
[----:B------:R-:W-:Y:S01]  /*03b0*/  IMAD.IADD R6, R18, 0x1, -R7 ;  /* 0x0000000112067824 */ /* 0x000fe200078e0a07 */
[----:B------:R-:W-:Y:S01]  /*03c0*/  LOP3.LUT R8, R8, 0x3ffffffc, RZ, 0xc0, !PT ;  /* 0x3ffffffc08087812 */ /* 0x000fe200078ec0ff */
[----:B------:R-:W-:Y:S01]  /*03d0*/  IMAD.MOV.U32 R23, RZ, RZ, 0x1 ;  /* 0x00000001ff177424 */ /* 0x000fe200078e00ff */
[----:B------:R-:W-:-:S02]  /*03e0*/  ISETP.NE.AND P3, PT, R5, RZ, PT ;  /* 0x000000ff0500720c */ /* 0x000fc40003f65270 */
[----:B------:R-:W-:Y:S01]  /*03f0*/  SHF.R.S32.HI R7, RZ, 0x1f, R6 ;  /* 0x0000001fff077819 */ /* 0x000fe20000011406 */
[----:B------:R-:W-:Y:S01]  /*0400*/  IMAD.IADD R8, R3, 0x1, -R8 ;  /* 0x0000000103087824 */ /* 0x000fe200078e0a08 */
[----:B------:R-:W3:Y:S02]  /*0410*/  LDC R13, c[0x0][0x140] ;  /* 0x00005000ff0d7b82 */ /* 0x000ee40000000800 */
[----:B------:R-:W-:Y:S02]  /*0420*/  LEA.HI R7, R7, R6, RZ, 0x3 ;  /* 0x0000000607077211 */ /* 0x000fe400078f18ff */
[----:B-----5:R-:W-:Y:S02]  /*0430*/  ISETP.NE.OR P0, PT, R0, RZ, !P0 ;  /* 0x000000ff0000720c */ /* 0x020fe40004705670 */
[--C-:B------:R-:W-:Y:S02]  /*0440*/  SHF.R.S32.HI R0, RZ, 0x3, R7.reuse ;  /* 0x00000003ff007819 */ /* 0x100fe40000011407 */
[----:B------:R-:W-:-:S02]  /*0450*/  SHF.R.S32.HI R7, RZ, 0x1f, R7 ;  /* 0x0000001fff077819 */ /* 0x000fc40000011407 */
[----:B0-----:R-:W-:Y:S02]  /*0460*/  I2FP.F32.U32 R9, UR8 ;  /* 0x0000000800097c45 */ /* 0x001fe40008201000 */
[----:B------:R-:W-:-:S03]  /*0470*/  LEA.HI R7, R7, R0, RZ, 0x2 ;  /* 0x0000000007077211 */ /* 0x000fc600078f10ff */
[----:B------:R-:W-:Y:S01]  /*0480*/  FMUL R9, R9, UR4 ;  /* 0x0000000409097c20 */ /* 0x000fe20008400000 */
[----:B------:R-:W-:Y:S01]  /*0490*/  LOP3.LUT R7, R7, 0xfffffffc, RZ, 0xc0, !PT ;  /* 0xfffffffc07077812 */ /* 0x000fe200078ec0ff */
[----:B------:R-:W-:Y:S01]  /*04a0*/  VOTEU.ALL UP0, P0 ;  /* 0x00000000003f7886 */ /* 0x000fe20000000000 */
[----:B-1----:R-:W-:Y:S01]  /*04b0*/  I2FP.F32.U32 R3, R4 ;  /* 0x0000000400037245 */ /* 0x002fe20000201000 */
[----:B------:R-:W-:Y:S01]  /*04c0*/  ULDC UR4, c[0x0][0x154] ;  /* 0x0000550000047ab9 */ /* 0x000fe20000000800 */
[----:B------:R-:W-:Y:S01]  /*04d0*/  VOTEU.ALL UP1, P0 ;  /* 0x00000000003f7886 */ /* 0x000fe20000020000 */
[----:B------:R-:W0:Y:S01]  /*04e0*/  F2I.U32.TRUNC.NTZ R9, R9 ;  /* 0x0000000900097305 */ /* 0x000e22000020f000 */
[----:B------:R-:W-:Y:S01]  /*04f0*/  IMAD.IADD R7, R0, 0x1, -R7 ;  /* 0x0000000100077824 */ /* 0x000fe200078e0a07 */
[----:B------:R-:W1:Y:S01]  /*0500*/  @!UP0 S2UR UR7, SR_CgaCtaId ;  /* 0x00000000000789c3 */ /* 0x000e620000008800 */
[----:B------:R-:W-:Y:S01]  /*0510*/  FMUL R12, R3, UR4 ;  /* 0x00000004030c7c20 */ /* 0x000fe20008400000 */
[----:B------:R-:W-:Y:S01]  /*0520*/  UMOV UR4, 0x20 ;  /* 0x0000002000047882 */ /* 0x000fe20000000000 */
[----:B------:R-:W-:Y:S01]  /*0530*/  IMAD R8, R8, 0x4, R7 ;  /* 0x0000000408087824 */ /* 0x000fe200078e0207 */
[----:B------:R-:W-:Y:S01]  /*0540*/  @!UP0 UMOV UR6, 0x400 ;  /* 0x0000040000068882 */ /* 0x000fe20000000000 */
[----:B------:R-:W-:-:S04]  /*0550*/  @!UP0 UIADD3 UR4, -UR4, 0x100000, URZ ;  /* 0x0010000004048890 */ /* 0x000fc8000fffe13f */
[----:B------:R-:W-:Y:S02]  /*0560*/  @!UP0 USHF.L.U32 UR5, UR4, 0xb, URZ ;  /* 0x0000000b04058899 */ /* 0x000fe4000800063f */
[----:B------:R-:W-:Y:S01]  /*0570*/  @!UP0 USHF.L.U32 UR4, UR4, 0x1, URZ ;  /* 0x0000000104048899 */ /* 0x000fe2000800063f */
[----:B---3--:R-:W-:Y:S01]  /*0580*/  ISETP.EQ.U32.AND P2, PT, R13, 0x1, PT ;  /* 0x000000010d00780c */ /* 0x008fe20003f42070 */
[----:B------:R-:W3:Y:S01]  /*0590*/  F2I.U32.TRUNC.NTZ R12, R12 ;  /* 0x0000000c000c7305 */ /* 0x000ee2000020f000 */
[----:B------:R-:W-:Y:S01]  /*05a0*/  LEA.HI R0, R8, R8, RZ, 0x1 ;  /* 0x0000000808007211 */ /* 0x000fe200078f08ff */
[----:B------:R-:W5:Y:S03]  /*05b0*/  LDC R7, c[0x0][0x148] ;  /* 0x00005200ff077b82 */ /* 0x000f660000000800 */
[----:B------:R-:W-:Y:S01]  /*05c0*/  LOP3.LUT R11, R0, 0xfffffffe, RZ, 0xc0, !PT ;  /* 0xfffffffe000b7812 */ /* 0x000fe200078ec0ff */
[----:B0-----:R-:W-:Y:S01]  /*05d0*/  IMAD.MOV R15, RZ, RZ, -R9 ;  /* 0x000000ffff0f7224 */ /* 0x001fe200078e0a09 */
[----:B------:R-:W-:-:S03]  /*05e0*/  SHF.R.S32.HI R9, RZ, 0x1f, R2 ;  /* 0x0000001fff097819 */ /* 0x000fc60000011402 */
[----:B--2---:R-:W-:Y:S01]  /*05f0*/  IMAD R3, R10, R15, UR8 ;  /* 0x000000080a037e24 */ /* 0x004fe2000f8e020f */
[----:B------:R-:W-:Y:S01]  /*0600*/  LEA.HI R9, R9, R2, RZ, 0x2 ;  /* 0x0000000209097211 */ /* 0x000fe200078f10ff */
[C---:B------:R-:W-:Y:S02]  /*0610*/  IMAD.IADD R0, R8.reuse, 0x1, -R11 ;  /* 0x0000000108007824 */ /* 0x040fe400078e0a0b */
[----:B------:R-:W-:Y:S01]  /*0620*/  IMAD.SHL.U32 R11, R8, 0x4, RZ ;  /* 0x00000004080b7824 */ /* 0x000fe200078e00ff */
[----:B------:R-:W-:Y:S01]  /*0630*/  LOP3.LUT R9, R9, 0xfffffffc, RZ, 0xc0, !PT ;  /* 0xfffffffc09097812 */ /* 0x000fe200078ec0ff */
[----:B---3--:R-:W-:Y:S01]  /*0640*/  IMAD.MOV R24, RZ, RZ, -R12 ;  /* 0x000000ffff187224 */ /* 0x008fe200078e0a0c */
[----:B------:R-:W-:Y:S01]  /*0650*/  ISETP.NE.AND P4, PT, R0, R3, PT ;  /* 0x000000030000720c */ /* 0x000fe20003f85270 */
[----:B-1----:R-:W-:Y:S01]  /*0660*/  @!UP0 ULEA UR6, UR7, UR6, 0x18 ;  /* 0x0000000607068291 */ /* 0x002fe2000f8ec03f */
[----:B------:R-:W-:Y:S01]  /*0670*/  LOP3.LUT R22, R8, 0xc, R11, 0x78, !PT ;  /* 0x0000000c08167812 */ /* 0x000fe200078e780b */
[----:B------:R-:W-:Y:S01]  /*0680*/  IMAD.IADD R0, R2, 0x1, -R9 ;  /* 0x0000000102007824 */ /* 0x000fe200078e0a09 */
[----:B------:R-:W-:Y:S01]  /*0690*/  VOTEU.ALL UP0, P0 ;  /* 0x00000000003f7886 */ /* 0x000fe20000000000 */
[----:B------:R-:W-:Y:S01]  /*06a0*/  LOP3.LUT P0, RZ, R6, 0x7, RZ, 0xc0, !PT ;  /* 0x0000000706ff7812 */ /* 0x000fe2000780c0ff */
[----:B------:R-:W-:-:S02]  /*06b0*/  VIADD R6, R5, 0xffffffff ;  /* 0xffffffff05067836 */ /* 0x000fc40000000000 */
[----:B------:R-:W-:Y:S01]  /*06c0*/  ISETP.NE.AND P1, PT, R0, 0x3, PT ;  /* 0x000000030000780c */ /* 0x000fe20003f25270 */
[----:B-----5:R-:W-:Y:S01]  /*06d0*/  IMAD R9, R7, R24, R4 ;  /* 0x0000001807097224 */ /* 0x020fe200078e0204 */
[----:B------:R-:W-:Y:S02]  /*06e0*/  ISETP.LT.U32.AND P0, PT, R22, 0x2, !P0 ;  /* 0x000000021600780c */ /* 0x000fe40004701070 */
[----:B------:R-:W-:Y:S01]  /*06f0*/  ISETP.EQ.OR P1, PT, R0, RZ, !P1 ;  /* 0x000000ff0000720c */ /* 0x000fe20004f22670 */
[----:B------:R-:W0:Y:S02]  /*0700*/  FENCE.VIEW.ASYNC.S ;  /* 0x00000000000073c6 */ /* 0x000e240000000000 */
[----:B0-----:R0:W1:Y:S01]  /*0710*/  @!UP0 SYNCS.EXCH.64 URZ, [UR6+0x60], UR4 ;  /* 0x00006004063f85b2 */ /* 0x0010620008000100 */
[----:B------:R-:W-:Y:S02]  /*0720*/  @P4 LEA.HI R2, R22, R22, RZ, 0x1 ;  /* 0x0000001616024211 */ /* 0x000fe400078f08ff */
[----:B------:R-:W-:-:S02]  /*0730*/  ISETP.EQ.AND P1, PT, R5, RZ, P1 ;  /* 0x000000ff0500720c */ /* 0x000fc40000f22270 */
[----:B------:R-:W-:Y:S02]  /*0740*/  @P4 SHF.R.S32.HI R2, RZ, 0x1, R2 ;  /* 0x00000001ff024819 */ /* 0x000fe40000011402 */
[----:B------:R-:W-:Y:S02]  /*0750*/  ISETP.GE.U32.AND P6, PT, R6, 0x2, PT ;  /* 0x000000020600780c */ /* 0x000fe40003fc6070 */
[----:B------:R-:W-:Y:S02]  /*0760*/  @P4 ISETP.NE.AND P5, PT, R2, R9, PT ;  /* 0x000000090200420c */ /* 0x000fe40003fa5270 */
[----:B------:R-:W-:Y:S02]  /*0770*/  SEL R2, RZ, 0x1, !P0 ;  /* 0x00000001ff027807 */ /* 0x000fe40004000000 */
[----:B------:R-:W-:Y:S02]  /*0780*/  @P4 SEL R23, RZ, 0x1, P5 ;  /* 0x00000001ff174807 */ /* 0x000fe40002800000 */
[----:B------:R-:W-:Y:S01]  /*0790*/  SEL R19, RZ, 0x1, !P1 ;  /* 0x00000001ff137807 */ /* 0x000fe20004800000 */
[----:B------:R0:W2:Y:S01]  /*07a0*/  @!UP1 SYNCS.EXCH.64 URZ, [UR6+0x68], UR4 ;  /* 0x00006804063f95b2 */ /* 0x0000a20008000100 */
[----:B------:R-:W-:Y:S01]  /*07b0*/  LOP3.LUT R23, R23, R2, RZ, 0xc0, !PT ;  /* 0x0000000217177212 */ /* 0x000fe200078ec0ff */
[----:B------:R-:W-:Y:S01]  /*07c0*/  NOP ;  /* 0x0000000000007918 */ /* 0x000fe20000000000 */
[----:B------:R-:W-:Y:S01]  /*07d0*/  SEL R19, R19, 0x2, P6 ;  /* 0x0000000213137807 */ /* 0x000fe20003000000 */
[----:B------:R-:W-:Y:S06]  /*07e0*/  @!P2 BRA `(.L_x_3) ;  /* 0x000000000008a947 */ /* 0x000fec0003800000 */
[----:B-12-4-:R-:W-:Y:S01]  /*07f0*/  UCGABAR_ARV ;  /* 0x00000000000079c7 */ /* 0x016fe20008000000 */
[----:B------:R-:W-:Y:S05]  /*0800*/  BRA `(.L_x_4) ;  /* 0x0000000000047947 */ /* 0x000fea0003800000 */
.L_x_3:
[----:B-12-4-:R-:W-:Y:S01]  /*0810*/  NOP ;  /* 0x0000000000007918 */ /* 0x016fe20000000000 */
.L_x_4:
[----:B------:R-:W1:Y:S01]  /*0820*/  LDC R2, c[0x0][0x65c] ;  /* 0x00019700ff027b82 */ /* 0x000e620000000800 */
[----:B------:R-:W-:Y:S02]  /*0830*/  IMAD.U32 R8, RZ, RZ, UR8 ;  /* 0x00000008ff087e24 */ /* 0x000fe4000f8e00ff */
[----:B------:R-:W-:Y:S01]  /*0840*/  IMAD.MOV.U32 R9, RZ, RZ, RZ ;  /* 0x000000ffff097224 */ /* 0x000fe200078e00ff */
[----:B-1----:R-:W-:-:S04]  /*0850*/  ISETP.NE.AND P1, PT, R2, 0x1, PT ;  /* 0x000000010200780c */ /* 0x002fc80003f25270 */
[----:B------:R-:W-:-:S09]  /*0860*/  P2R R5, PR, RZ, 0x2 ;  /* 0x00000002ff057803 */ /* 0x000fd20000000000 */
[----:B------:R-:W1:Y:S01]  /*0870*/  @P1 LDC R17, c[0x0][0x10] ;  /* 0x00000400ff111b82 */ /* 0x000e620000000800 */
[----:B------:R-:W-:Y:S02]  /*0880*/  @P1 IMAD.MOV.U32 R5, RZ, RZ, RZ ;  /* 0x000000ffff051224 */ /* 0x000fe400078e00ff */
[----:B------:R-:W-:-:S05]  /*0890*/  @P1 IMAD.MOV.U32 R13, RZ, RZ, RZ ;  /* 0x000000ffff0d1224 */ /* 0x000fca00078e00ff */
[----:B------:R-:W2:Y:S01]  /*08a0*/  @!P1 LDC R11, c[0x0][0xc] ;  /* 0x00000300ff0b9b82 */ /* 0x000ea20000000800 */
[----:B-1----:R-:W-:-:S04]  /*08b0*/  @P1 IMAD.WIDE.U32 R16, R17, UR8, R4 ;  /* 0x0000000811101c25 */ /* 0x002fc8000f8e0004 */
[----:B------:R-:W-:Y:S02]  /*08c0*/  @P1 IMAD.IADD R17, R17, 0x1, R13 ;  /* 0x0000000111111824 */ /* 0x000fe400078e020d */
[----:B--2---:R-:W-:-:S04]  /*08d0*/  @!P1 IMAD.WIDE.U32 R8, R4, R11, R8 ;  /* 0x0000000b04089225 */ /* 0x004fc800078e0008 */
[----:B------:R-:W-:Y:S02]  /*08e0*/  @!P1 IMAD.MOV.U32 R16, RZ, RZ, R8 ;  /* 0x000000ffff109224 */ /* 0x000fe400078e0008 */
[----:B------:R-:W-:Y:S01]  /*08f0*/  @!P1 IMAD.MOV.U32 R17, RZ, RZ, R9 ;  /* 0x000000ffff119224 */ /* 0x000fe200078e0009 */
[----:B------:R-:W-:Y:S06]  /*0900*/  @!P2 BRA `(.L_x_5) ;  /* 0x00000000000ca947 */ /* 0x000fec0003800000 */
[----:B------:R-:W-:Y:S01]  /*0910*/  UCGABAR_WAIT ;  /* 0x0000000000007dc7 */ /* 0x000fe20008000000 */
[----:B------:R-:W-:Y:S01]  /*0920*/  CCTL.IVALL ;  /* 0x00000000ff00798f */ /* 0x000fe20002000000 */
[----:B------:R-:W-:Y:S05]  /*0930*/  BRA `(.L_x_6) ;  /* 0x0000000000047947 */ /* 0x000fea0003800000 */
.L_x_5:
[----:B------:R-:W-:Y:S06]  /*0940*/  BAR.SYNC.DEFER_BLOCKING 0x0 ;  /* 0x0000000000007b1d */ /* 0x000fec0000010000 */
.L_x_6:
[----:B------:R-:W-:Y:S05]  /*0950*/  @!P3 BRA `(.L_x_7) ;  /* 0x0000003c009cb947 */ /* 0x000fea0003800000 */
[----:B------:R-:W-:-:S13]  /*0960*/  ISETP.GT.U32.AND P0, PT, R6, 0x1, PT ;  /* 0x000000010600780c */ /* 0x000fda0003f04070 */
[----:B0-----:R-:W-:Y:S05]  /*0970*/  @P0 EXIT ;  /* 0x000000000000094d */ /* 0x001fea0003800000 */
[----:B------:R-:W-:Y:S01]  /*0980*/  ULDC.64 UR4, c[0x0][0x650] ;  /* 0x0001940000047ab9 */ /* 0x000fe20000000a00 */
[----:B------:R-:W-:Y:S01]  /*0990*/  PRMT R0, RZ, 0x7610, R0 ;  /* 0x00007610ff007816 */ /* 0x000fe20000000000 */
[----:B------:R-:W-:Y:S01]  /*09a0*/  IMAD.MOV.U32 R60, RZ, RZ, -0x1 ;  /* 0xffffffffff3c7424 */ /* 0x000fe200078e00ff */
[----:B------:R-:W-:Y:S01]  /*09b0*/  ISETP.GE.U32.AND P0, PT, R16, UR4, PT ;  /* 0x0000000410007c0c */ /* 0x000fe2000bf06070 */
[----:B------:R-:W-:Y:S02]  /*09c0*/  IMAD.MOV.U32 R61, RZ, RZ, -0x1 ;  /* 0xffffffffff3d7424 */ /* 0x000fe400078e00ff */
[----:B------:R-:W-:Y:S01]  /*09d0*/  IMAD.MOV.U32 R59, RZ, RZ, -0x1 ;  /* 0xffffffffff3b7424 */ /* 0x000fe200078e00ff */
[----:B------:R-:W-:-:S13]  /*09e0*/  ISETP.GE.U32.AND.EX P0, PT, R17, UR5, PT, P0 ;  /* 0x0000000511007c0c */ /* 0x000fda000bf06100 */
[----:B------:R-:W-:Y:S05]  /*09f0*/  @P0 BRA `(.L_x_8) ;  /* 0x0000000400280947 */ /* 0x000fea0003800000 */
[----:B------:R-:W0:Y:S01]  /*0a00*/  LDC.64 R20, c[0x0][0x628] ;  /* 0x00018a00ff147b82 */ /* 0x000e220000000a00 */
[----:B------:R-:W-:Y:S02]  /*0a10*/  IMAD.MOV.U32 R8, RZ, RZ, R16 ;  /* 0x000000ffff087224 */ /* 0x000fe400078e0010 */
[----:B------:R-:W-:-:S05]  /*0a20*/  IMAD.MOV.U32 R9, RZ, RZ, R17 ;  /* 0x000000ffff097224 */ /* 0x000fca00078e0011 */
[----:B------:R-:W1:Y:S08]  /*0a30*/  LDC R0, c[0x0][0x630] ;  /* 0x00018c00ff007b82 */ /* 0x000e700000000800 */
[----:B------:R-:W2:Y:S01]  /*0a40*/  LDC.64 R26, c[0x0][0x620] ;  /* 0x00018800ff1a7b82 */ /* 0x000ea20000000a00 */
[----:B0-----:R-:W-:-:S04]  /*0a50*/  ISETP.NE.U32.AND P0, PT, R20, RZ, PT ;  /* 0x000000ff1400720c */ /* 0x001fc80003f05070 */
[----:B------:R-:W-:-:S13]  /*0a60*/  ISETP.NE.AND.EX P0, PT, R21, RZ, PT, P0 ;  /* 0x000000ff1500720c */ /* 0x000fda0003f05300 */
[----:B-12---:R-:W-:Y:S05]  /*0a70*/  @!P0 BRA `(.L_x_9) ;  /* 0x0000000000288947 */ /* 0x006fea0003800000 */
[----:B------:R-:W0:Y:S02]  /*0a80*/  LDC R13, c[0x0][0x634] ;  /* 0x00018d00ff0d7b82 */ /* 0x000e240000000800 */
[----:B0-----:R-:W-:-:S05]  /*0a90*/  IADD3 R13, P0, R16, R13, RZ ;  /* 0x0000000d100d7210 */ /* 0x001fca0007f1e0ff */
[----:B------:R-:W-:-:S04]  /*0aa0*/  IMAD.X R15, RZ, RZ, R17, P0 ;  /* 0x000000ffff0f7224 */ /* 0x000fc800000e0611 */
[----:B------:R-:W-:-:S04]  /*0ab0*/  IMAD.WIDE.U32 R8, R15, R20, RZ ;  /* 0x000000140f087225 */ /* 0x000fc800078e00ff */
[----:B------:R-:W-:-:S04]  /*0ac0*/  IMAD.WIDE.U32 R10, P0, R13, R21, R8 ;  /* 0x000000150d0a7225 */ /* 0x000fc80007800008 */
[----:B------:R-:W-:-:S04]  /*0ad0*/  IMAD.WIDE.U32 R8, R13, R20, RZ ;  /* 0x000000140d087225 */ /* 0x000fc800078e00ff */
[----:B------:R-:W-:Y:S01]  /*0ae0*/  IMAD.X R13, RZ, RZ, RZ, P0 ;  /* 0x000000ffff0d7224 */ /* 0x000fe200000e06ff */
[----:B------:R-:W-:Y:S01]  /*0af0*/  IADD3 RZ, P0, R9, R10, RZ ;  /* 0x0000000a09ff7210 */ /* 0x000fe20007f1e0ff */
[----:B------:R-:W-:-:S04]  /*0b00*/  IMAD.MOV.U32 R12, RZ, RZ, R11 ;  /* 0x000000ffff0c7224 */ /* 0x000fc800078e000b */
[----:B------:R-:W-:-:S08]  /*0b10*/  IMAD.WIDE.U32.X R8, R15, R21, R12, P0 ;  /* 0x000000150f087225 */ /* 0x000fd000000e040c */
.L_x_9:
[----:B------:R-:W0:Y:S01]  /*0b20*/  LDC.64 R20, c[0x0][0x640] ;  /* 0x00019000ff147b82 */ /* 0x000e220000000a00 */
[--C-:B------:R-:W-:Y:S01]  /*0b30*/  SHF.R.U64 R59, R8, R0, R9.reuse ;  /* 0x00000000083b7219 */ /* 0x100fe20000001209 */
[----:B------:R-:W-:Y:S01]  /*0b40*/  IMAD R28, R7, R24, R4 ;  /* 0x00000018071c7224 */ /* 0x000fe200078e0204 */
[----:B------:R-:W-:Y:S01]  /*0b50*/  SHF.R.U32.HI R0, RZ, R0, R9 ;  /* 0x00000000ff007219 */ /* 0x000fe20000011609 */
[----:B------:R-:W-:Y:S01]  /*0b60*/  IMAD.MOV.U32 R25, RZ, RZ, 0x1 ;  /* 0x00000001ff197424 */ /* 0x000fe200078e00ff */
[----:B------:R-:W-:-:S03]  /*0b70*/  IADD3 R5, P0, RZ, -R59, RZ ;  /* 0x8000003bff057210 */ /* 0x000fc60007f1e0ff */
[----:B------:R-:W1:Y:S02]  /*0b80*/  LDC R6, c[0x0][0x618] ;  /* 0x00018600ff067b82 */ /* 0x000e640000000800 */
[----:B------:R-:W-:-:S04]  /*0b90*/  IMAD.X R9, RZ, RZ, ~R0, P0 ;  /* 0x000000ffff097224 */ /* 0x000fc800000e0e00 */
[-C--:B------:R-:W-:Y:S02]  /*0ba0*/  IMAD R0, R9, R26.reuse, RZ ;  /* 0x0000001a09007224 */ /* 0x080fe400078e02ff */
[----:B------:R-:W2:Y:S01]  /*0bb0*/  LDC R11, c[0x0][0x608] ;  /* 0x00018200ff0b7b82 */ /* 0x000ea20000000800 */
[----:B------:R-:W-:-:S04]  /*0bc0*/  IMAD.WIDE.U32 R8, R5, R26, R16 ;  /* 0x0000001a05087225 */ /* 0x000fc800078e0010 */
[----:B------:R-:W-:-:S03]  /*0bd0*/  IMAD R5, R5, R27, R0 ;  /* 0x0000001b05057224 */ /* 0x000fc600078e0200 */
[----:B------:R-:W3:Y:S01]  /*0be0*/  LDC R12, c[0x0][0x658] ;  /* 0x00019600ff0c7b82 */ /* 0x000ee20000000800 */
[----:B0-----:R-:W-:Y:S01]  /*0bf0*/  ISETP.NE.U32.AND P0, PT, R20, RZ, PT ;  /* 0x000000ff1400720c */ /* 0x001fe20003f05070 */
[----:B------:R-:W-:Y:S02]  /*0c00*/  IMAD.IADD R5, R9, 0x1, R5 ;  /* 0x0000000109057824 */ /* 0x000fe400078e0205 */
[----:B------:R-:W-:Y:S01]  /*0c10*/  IMAD.MOV.U32 R9, RZ, RZ, -0x1 ;  /* 0xffffffffff097424 */ /* 0x000fe200078e00ff */
[----:B------:R-:W-:-:S03]  /*0c20*/  ISETP.NE.AND.EX P0, PT, R21, RZ, PT, P0 ;  /* 0x000000ff1500720c */ /* 0x000fc60003f05300 */
[----:B------:R-:W0:Y:S01]  /*0c30*/  LDC R15, c[0x0][0x600] ;  /* 0x00018000ff0f7b82 */ /* 0x000e220000000800 */
[-CC-:B-1----:R-:W-:Y:S02]  /*0c40*/  SHF.R.U64 R13, R8, R6.reuse, R5.reuse ;  /* 0x00000006080d7219 */ /* 0x182fe40000001205 */
[----:B------:R-:W-:-:S05]  /*0c50*/  SHF.R.U32.HI R0, RZ, R6, R5 ;  /* 0x00000006ff007219 */ /* 0x000fca0000011605 */
[----:B------:R-:W1:Y:S01]  /*0c60*/  LDC R14, c[0x0][0x648] ;  /* 0x00019200ff0e7b82 */ /* 0x000e620000000800 */
[-CC-:B--2---:R-:W-:Y:S02]  /*0c70*/  SHF.R.U64 R29, R13, R11.reuse, R0.reuse ;  /* 0x0000000b0d1d7219 */ /* 0x184fe40000001200 */
[----:B------:R-:W-:-:S05]  /*0c80*/  SHF.R.U32.HI R5, RZ, R11, R0 ;  /* 0x0000000bff057219 */ /* 0x000fca0000011600 */
[----:B------:R-:W2:Y:S01]  /*0c90*/  LDC R26, c[0x0][0x638] ;  /* 0x00018e00ff1a7b82 */ /* 0x000ea20000000800 */
[-CC-:B---3--:R-:W-:Y:S02]  /*0ca0*/  SHF.R.U64 R24, R29, R12.reuse, R5.reuse ;  /* 0x0000000c1d187219 */ /* 0x188fe40000001205 */
[-C--:B------:R-:W-:Y:S02]  /*0cb0*/  SHF.L.U32 R0, R9, R12.reuse, RZ ;  /* 0x0000000c09007219 */ /* 0x080fe400000006ff */
[----:B------:R-:W-:Y:S01]  /*0cc0*/  SHF.R.U32.HI R5, RZ, R12, R5 ;  /* 0x0000000cff057219 */ /* 0x000fe20000011605 */
[----:B------:R-:W-:Y:S01]  /*0cd0*/  IMAD.MOV.U32 R4, RZ, RZ, R24 ;  /* 0x000000ffff047224 */ /* 0x000fe200078e0018 */
[----:B------:R-:W-:Y:S01]  /*0ce0*/  LOP3.LUT R10, RZ, R0, RZ, 0x33, !PT ;  /* 0x00000000ff0a7212 */ /* 0x000fe200078e33ff */
[----:B------:R-:W3:Y:S01]  /*0cf0*/  LDC R27, c[0x0][0x610] ;  /* 0x00018400ff1b7b82 */ /* 0x000ee20000000800 */
[----:B------:R-:W-:Y:S05]  /*0d00*/  @!P0 BRA `(.L_x_10) ;  /* 0x0000000000288947 */ /* 0x000fea0003800000 */
[----:B------:R-:W4:Y:S02]  /*0d10*/  LDC R9, c[0x0][0x64c] ;  /* 0x00019300ff097b82 */ /* 0x000f240000000800 */
[----:B----4-:R-:W-:-:S05]  /*0d20*/  IADD3 R9, P0, R24, R9, RZ ;  /* 0x0000000918097210 */ /* 0x010fca0007f1e0ff */
        /* <DEDUP_REMOVED lines=8> */
.L_x_10:
[----:B-1----:R-:W-:Y:S01]  /*0db0*/  SHF.R.U64 R4, R4, R14, R5 ;  /* 0x0000000e04047219 */ /* 0x002fe20000001205 */
[----:B0-----:R-:W-:Y:S01]  /*0dc0*/  VIADD R6, R15, 0xffffffff ;  /* 0xffffffff0f067836 */ /* 0x001fe20000000000 */
[----:B------:R-:W-:Y:S02]  /*0dd0*/  SHF.L.U32 R0, R25, R12, RZ ;  /* 0x0000000c19007219 */ /* 0x000fe400000006ff */
[----:B------:R-:W-:Y:S01]  /*0de0*/  LOP3.LUT R5, R29, R10, RZ, 0xc0, !PT ;  /* 0x0000000a1d057212 */ /* 0x000fe200078ec0ff */
[----:B------:R-:W-:Y:S01]  /*0df0*/  IMAD.MOV R7, RZ, RZ, -R4 ;  /* 0x000000ffff077224 */ /* 0x000fe200078e0a04 */
[----:B------:R-:W-:Y:S02]  /*0e00*/  SEL R3, R3, R28, !P1 ;  /* 0x0000001c03037207 */ /* 0x000fe40004800000 */
[----:B------:R-:W-:Y:S01]  /*0e10*/  LOP3.LUT R6, R13, R6, RZ, 0xc0, !PT ;  /* 0x000000060d067212 */ /* 0x000fe200078ec0ff */
[----:B------:R-:W-:Y:S02]  /*0e20*/  IMAD R4, R0, R4, R5 ;  /* 0x0000000400047224 */ /* 0x000fe400078e0205 */
[----:B--2---:R-:W-:-:S02]  /*0e30*/  IMAD R0, R7, R26, R24 ;  /* 0x0000001a07007224 */ /* 0x004fc400078e0218 */
[----:B---3--:R-:W-:Y:S02]  /*0e40*/  IMAD R3, R4, R27, R3 ;  /* 0x0000001b04037224 */ /* 0x008fe400078e0203 */
[----:B------:R-:W-:Y:S02]  /*0e50*/  IMAD R60, R0, R15, R6 ;  /* 0x0000000f003c7224 */ /* 0x000fe400078e0206 */
[----:B------:R-:W-:-:S03]  /*0e60*/  IMAD.MOV.U32 R4, RZ, RZ, 0x1 ;  /* 0x00000001ff047424 */ /* 0x000fc600078e00ff */
[----:B------:R-:W-:Y:S02]  /*0e70*/  SEL R61, R60, R3, !P1 ;  /* 0x000000033c3d7207 */ /* 0x000fe40004800000 */
[----:B------:R-:W-:Y:S02]  /*0e80*/  PRMT R0, R4, 0x7610, R0 ;  /* 0x0000761004007816 */ /* 0x000fe40000000000 */
[----:B------:R-:W-:-:S07]  /*0e90*/  SEL R60, R3, R60, !P1 ;  /* 0x0000003c033c7207 */ /* 0x000fce0004800000 */
.L_x_8:
[----:B------:R-:W-:-:S08]  /*0ea0*/  NOP ;  /* 0x0000000000007918 */ /* 0x000fd00000000000 */
[----:B------:R-:W0:Y:S02]  /*0eb0*/  USETMAXREG.TRY_ALLOC.CTAPOOL UP0, 0xe8 ;  /* 0x000000e8000079c8 */ /* 0x000e240008000600 */
[----:B0-----:R-:W-:-:S13]  /*0ec0*/  PLOP3.LUT P0, PT, PT, PT, UP0, 0x80, 0x0 ;  /* 0x000000000000781c */ /* 0x001fda0003f0f008 */
[----:B------:R-:W-:Y:S05]  /*0ed0*/  @!P0 BRA `(.L_x_8) ;  /* 0xfffffffc00f08947 */ /* 0x000fea000383ffff */
[----:B------:R-:W-:Y:S01]  /*0ee0*/  ULDC.64 UR4, c[0x0][0x598] ;  /* 0x0001660000047ab9 */ /* 0x000fe20000000a00 */
[----:B------:R-:W-:Y:S01]  /*0ef0*/  ULDC.64 UR36, c[0x0][0x208] ;  /* 0x0000820000247ab9 */ /* 0x000fe20000000a00 */
[----:B------:R-:W-:-:S04]  /*0f00*/  ISETP.NE.U32.AND P0, PT, RZ, UR4, PT ;  /* 0x00000004ff007c0c */ /* 0x000fc8000bf05070 */
[----:B------:R-:W-:-:S13]  /*0f10*/  ISETP.NE.AND.EX P0, PT, RZ, UR5, PT, P0 ;  /* 0x00000005ff007c0c */ /* 0x000fda000bf05300 */
[----:B------:R-:W-:Y:S05]  /*0f20*/  @!P0 BRA `(.L_x_11) ;  /* 0x00000000001c8947 */ /* 0x000fea0003800000 */
[----:B------:R-:W0:Y:S02]  /*0f30*/  LDC.64 R4, c[0x0][0x598] ;  /* 0x00016600ff047b82 */ /* 0x000e240000000a00 */
[----:B0-----:R-:W2:Y:S02]  /*0f40*/  LDG.E.64 R4, desc[UR36][R4.64] ;  /* 0x0000002404047981 */ /* 0x001ea4000c1e1b00 */
[----:B--2---:R-:W-:-:S04]  /*0f50*/  ISETP.NE.U32.AND P0, PT, R4, RZ, PT ;  /* 0x000000ff0400720c */ /* 0x004fc80003f05070 */
[----:B------:R-:W-:-:S13]  /*0f60*/  ISETP.NE.AND.EX P0, PT, R5, RZ, PT, P0 ;  /* 0x000000ff0500720c */ /* 0x000fda0003f05300 */
[----:B------:R-:W-:Y:S05]  /*0f70*/  @!P0 BRA `(.L_x_11) ;  /* 0x0000000000088947 */ /* 0x000fea0003800000 */
[----:B------:R0:W5:Y:S01]  /*0f80*/  LD.E R56, desc[UR36][R4.64] ;  /* 0x0000002404387980 */ /* 0x000162000c101900 */
[----:B------:R-:W-:Y:S05]  /*0f90*/  BRA `(.L_x_12) ;  /* 0x0000000000247947 */ /* 0x000fea0003800000 */
.L_x_11:
[----:B------:R-:W-:Y:S02]  /*0fa0*/  ULDC.64 UR4, c[0x0][0x588] ;  /* 0x0001620000047ab9 */ /* 0x000fe40000000a00 */
[----:B------:R-:W-:-:S04]  /*0fb0*/  ISETP.NE.U32.AND P0, PT, RZ, UR4, PT ;  /* 0x00000004ff007c0c */ /* 0x000fc8000bf05070 */
[----:B------:R-:W-:-:S13]  /*0fc0*/  ISETP.NE.AND.EX P0, PT, RZ, UR5, PT, P0 ;  /* 0x00000005ff007c0c */ /* 0x000fda000bf05300 */
[----:B------:R-:W-:Y:S05]  /*0fd0*/  @!P0 BRA `(.L_x_13) ;  /* 0x00000000000c8947 */ /* 0x000fea0003800000 */
[----:B------:R-:W0:Y:S02]  /*0fe0*/  LDC.64 R56, c[0x0][0x588] ;  /* 0x00016200ff387b82 */ /* 0x000e240000000a00 */
[----:B0-----:R1:W5:Y:S01]  /*0ff0*/  LDG.E R56, desc[UR36][R56.64] ;  /* 0x0000002438387981 */ /* 0x001362000c1e1900 */
[----:B------:R-:W-:Y:S05]  /*1000*/  BRA `(.L_x_12) ;  /* 0x0000000000087947 */ /* 0x000fea0003800000 */
.L_x_13:
[----:B------:R-:W-:Y:S02]  /*1010*/  ULDC UR4, c[0x0][0x580] ;  /* 0x0001600000047ab9 */ /* 0x000fe40000000800 */
[----:B------:R-:W-:-:S07]  /*1020*/  IMAD.U32 R56, RZ, RZ, UR4 ;  /* 0x00000004ff387e24 */ /* 0x000fce000f8e00ff */
.L_x_12:
[----:B------:R-:W-:Y:S02]  /*1030*/  ULDC.64 UR4, c[0x0][0x5a0] ;  /* 0x0001680000047ab9 */ /* 0x000fe40000000a00 */
[----:B------:R-:W-:-:S04]  /*1040*/  ISETP.NE.U32.AND P0, PT, RZ, UR4, PT ;  /* 0x00000004ff007c0c */ /* 0x000fc8000bf05070 */
[----:B------:R-:W-:-:S13]  /*1050*/  ISETP.NE.AND.EX P0, PT, RZ, UR5, PT, P0 ;  /* 0x00000005ff007c0c */ /* 0x000fda000bf05300 */
[----:B------:R-:W-:Y:S05]  /*1060*/  @!P0 BRA `(.L_x_14) ;  /* 0x00000000001c8947 */ /* 0x000fea0003800000 */
[----:B0-----:R-:W0:Y:S02]  /*1070*/  LDC.64 R4, c[0x0][0x5a0] ;  /* 0x00016800ff047b82 */ /* 0x001e240000000a00 */
[----:B0-----:R-:W2:Y:S02]  /*1080*/  LDG.E.64 R4, desc[UR36][R4.64] ;  /* 0x0000002404047981 */ /* 0x001ea4000c1e1b00 */
[----:B--2---:R-:W-:-:S04]  /*1090*/  ISETP.NE.U32.AND P0, PT, R4, RZ, PT ;  /* 0x000000ff0400720c */ /* 0x004fc80003f05070 */
[----:B------:R-:W-:-:S13]  /*10a0*/  ISETP.NE.AND.EX P0, PT, R5, RZ, PT, P0 ;  /* 0x000000ff0500720c */ /* 0x000fda0003f05300 */
[----:B------:R-:W-:Y:S05]  /*10b0*/  @!P0 BRA `(.L_x_14) ;  /* 0x0000000000088947 */ /* 0x000fea0003800000 */
[----:B-1----:R0:W5:Y:S01]  /*10c0*/  LD.E R57, desc[UR36][R4.64] ;  /* 0x0000002404397980 */ /* 0x002162000c101900 */
[----:B------:R-:W-:Y:S05]  /*10d0*/  BRA `(.L_x_15) ;  /* 0x0000000000247947 */ /* 0x000fea0003800000 */
.L_x_14:
[----:B------:R-:W-:Y:S02]  /*10e0*/  ULDC.64 UR4, c[0x0][0x590] ;  /* 0x0001640000047ab9 */ /* 0x000fe40000000a00 */
[----:B------:R-:W-:-:S04]  /*10f0*/  ISETP.NE.U32.AND P0, PT, RZ, UR4, PT ;  /* 0x00000004ff007c0c */ /* 0x000fc8000bf05070 */
[----:B------:R-:W-:-:S13]  /*1100*/  ISETP.NE.AND.EX P0, PT, RZ, UR5, PT, P0 ;  /* 0x00000005ff007c0c */ /* 0x000fda000bf05300 */
[----:B------:R-:W-:Y:S05]  /*1110*/  @!P0 BRA `(.L_x_16) ;  /* 0x00000000000c8947 */ /* 0x000fea0003800000 */
[----:B0-----:R-:W1:Y:S02]  /*1120*/  LDC.64 R4, c[0x0][0x590] ;  /* 0x00016400ff047b82 */ /* 0x001e640000000a00 */
[----:B-1----:R1:W5:Y:S01]  /*1130*/  LDG.E R57, desc[UR36][R4.64] ;  /* 0x0000002404397981 */ /* 0x002362000c1e1900 */
[----:B------:R-:W-:Y:S05]  /*1140*/  BRA `(.L_x_15) ;  /* 0x0000000000087947 */ /* 0x000fea0003800000 */
.L_x_16:
[----:B------:R-:W-:Y:S02]  /*1150*/  ULDC UR4, c[0x0][0x584] ;  /* 0x0001610000047ab9 */ /* 0x000fe40000000800 */
[----:B-1----:R-:W-:-:S07]  /*1160*/  IMAD.U32 R57, RZ, RZ, UR4 ;  /* 0x00000004ff397e24 */ /* 0x002fce000f8e00ff */
.L_x_15:
[----:B------:R-:W-:-:S13]  /*1170*/  LOP3.LUT P0, RZ, R0, 0xff, RZ, 0xc0, !PT ;  /* 0x000000ff00ff7812 */ /* 0x000fda000780c0ff */
[----:B------:R-:W-:Y:S05]  /*1180*/  @!P0 EXIT ;  /* 0x000000000000894d */ /* 0x000fea0003800000 */
[----:B------:R-:W-:Y:S01]  /*1190*/  ULDC UR4, c[0x0][0x28c] ;  /* 0x0000a30000047ab9 */ /* 0x000fe20000000800 */
[----:B------:R-:W-:Y:S01]  /*11a0*/  LOP3.LUT R58, R19, 0x1, RZ, 0xfc, !PT ;  /* 0x00000001133a7812 */ /* 0x000fe200078efcff */
[----:B------:R-:W-:Y:S01]  /*11b0*/  UIADD3 UR4, UR4, 0x1f, URZ ;  /* 0x0000001f04047890 */ /* 0x000fe2000fffe03f */
[----:B------:R-:W-:Y:S01]  /*11c0*/  UMOV UR38, URZ ;  /* 0x0000003f00267c82 */ /* 0x000fe20008000000 */
[----:B------:R-:W-:Y:S02]  /*11d0*/  UMOV UR39, URZ ;  /* 0x0000003f00277c82 */ /* 0x000fe40008000000 */
[----:B------:R-:W-:-:S04]  /*11e0*/  USHF.R.S32.HI UR5, URZ, 0x1f, UR4 ;  /* 0x0000001f3f057899 */ /* 0x000fc80008011404 */
[----:B------:R-:W-:-:S04]  /*11f0*/  ULEA.HI UR5, UR5, UR4, URZ, 0x5 ;  /* 0x0000000405057291 */ /* 0x000fc8000f8f283f */
[----:B------:R-:W-:-:S12]  /*1200*/  USHF.R.S32.HI UR40, URZ, 0x5, UR5 ;  /* 0x000000053f287899 */ /* 0x000fd80008011405 */
.L_x_100:
[----:B------:R-:W-:Y:S01]  /*1210*/  LOP3.LUT R0, R18, 0x80, RZ, 0xc0, !PT ;  /* 0x0000008012007812 */ /* 0x000fe200078ec0ff */
[----:B--2---:R-:W2:Y:S01]  /*1220*/  S2UR UR7, SR_CgaCtaId ;  /* 0x00000000000779c3 */ /* 0x004ea20000008800 */
[----:B------:R-:W-:Y:S02]  /*1230*/  UMOV UR6, 0x400 ;  /* 0x0000040000067882 */ /* 0x000fe40000000000 */
[----:B------:R-:W-:-:S06]  /*1240*/  SHF.R.U32.HI R0, RZ, 0x7, R0 ;  /* 0x00000007ff007819 */ /* 0x000fcc0000011600 */
[----:B---3--:R-:W3:Y:S01]  /*1250*/  SHFL.IDX PT, R0, R0, RZ, 0x1f ;  /* 0x00001fff00007589 */ /* 0x008ee200000e0000 */
[----:B--2---:R-:W-:Y:S01]  /*1260*/  ULEA UR6, UR7, UR6, 0x18 ;  /* 0x0000000607067291 */ /* 0x004fe2000f8ec03f */
[----:B---3--:R-:W-:-:S13]  /*1270*/  R2UR UR4, R0 ;  /* 0x00000000000472ca */ /* 0x008fda00000e0000 */
[----:B------:R-:W-:-:S04]  /*1280*/  ULEA.HI UR5, UR4, UR4, URZ, 0x1 ;  /* 0x0000000404057291 */ /* 0x000fc8000f8f083f */
[----:B------:R-:W-:-:S04]  /*1290*/  ULOP3.LUT UR5, UR5, 0xffffe, URZ, 0xc0, !UPT ;  /* 0x000ffffe05057892 */ /* 0x000fc8000f8ec03f */
[----:B------:R-:W-:-:S03]  /*12a0*/  UIADD3 UR5, UR4, -UR5, URZ ;  /* 0x8000000504057290 */ /* 0x000fc6000fffe03f */
[----:B------:R-:W-:Y:S01]  /*12b0*/  ULDC UR4, c[0x0][0x28c] ;  /* 0x0000a30000047ab9 */ /* 0x000fe20000000800 */
[----:B------:R-:W-:Y:S01]  /*12c0*/  ULEA UR5, UR5, UR6, 0xc ;  /* 0x0000000605057291 */ /* 0x000fe2000f8e603f */
[----:B------:R-:W-:-:S03]  /*12d0*/  ISETP.LT.AND P0, PT, RZ, UR4, PT ;  /* 0x00000004ff007c0c */ /* 0x000fc6000bf01270 */
[----:B------:R-:W-:-:S04]  /*12e0*/  UIADD3 UR5, UR5, 0x100, URZ ;  /* 0x0000010005057890 */ /* 0x000fc8000fffe03f */
[----:B------:R-:W-:-:S04]  /*12f0*/  USHF.R.U32.HI UR5, URZ, 0x4, UR5 ;  /* 0x000000043f057899 */ /* 0x000fc80008011605 */
[----:B------:R-:W-:Y:S02]  /*1300*/  ULOP3.LUT UR41, UR5, 0x3fff, URZ, 0xc0, !UPT ;  /* 0x00003fff05297892 */ /* 0x000fe4000f8ec03f */
[----:B-1--45:R-:W-:Y:S10]  /*1310*/  @P0 BRA `(.L_x_17) ;  /* 0x0000000000400947 */ /* 0x032ff40003800000 */
[----:B------:R-:W-:Y:S01]  /*1320*/  MOV R0, 0x0 ;  /* 0x0000000000007802 */ /* 0x000fe20000000f00 */
[----:B------:R-:W-:Y:S01]  /*1330*/  ULDC.64 UR4, c[0x4][0x68] ;  /* 0x01001a0000047ab9 */ /* 0x000fe20000000a00 */
[----:B------:R-:W-:Y:S01]  /*1340*/  ULDC.64 UR6, c[0x4][0x8] ;  /* 0x0100020000067ab9 */ /* 0x000fe20000000a00 */
[----:B01----:R-:W-:Y:S01]  /*1350*/  IMAD.U32 R4, RZ, RZ, UR4 ;  /* 0x00000004ff047e24 */ /* 0x003fe2000f8e00ff */
[----:B------:R0:W1:Y:S01]  /*1360*/  LDC.64 R14, c[0x4][R0] ;  /* 0x01000000000e7b82 */ /* 0x0000620000000a00 */
[----:B------:R-:W-:Y:S01]  /*1370*/  IMAD.U32 R5, RZ, RZ, UR5 ;  /* 0x00000005ff057e24 */ /* 0x000fe2000f8e00ff */
[----:B------:R-:W-:Y:S01]  /*1380*/  ULDC.64 UR4, c[0x4][0x70] ;  /* 0x01001c0000047ab9 */ /* 0x000fe20000000a00 */
[----:B------:R-:W-:Y:S02]  /*1390*/  IMAD.U32 R10, RZ, RZ, UR6 ;  /* 0x00000006ff0a7e24 */ /* 0x000fe4000f8e00ff */
[----:B------:R-:W-:Y:S02]  /*13a0*/  IMAD.U32 R6, RZ, RZ, UR4 ;  /* 0x00000004ff067e24 */ /* 0x000fe4000f8e00ff */
[----:B------:R-:W-:-:S02]  /*13b0*/  IMAD.U32 R7, RZ, RZ, UR5 ;  /* 0x00000005ff077e24 */ /* 0x000fc4000f8e00ff */
[----:B------:R-:W-:Y:S02]  /*13c0*/  IMAD.U32 R11, RZ, RZ, UR7 ;  /* 0x00000007ff0b7e24 */ /* 0x000fe4000f8e00ff */
[----:B------:R-:W-:Y:S02]  /*13d0*/  IMAD.MOV.U32 R8, RZ, RZ, 0x1e1 ;  /* 0x000001e1ff087424 */ /* 0x000fe400078e00ff */
[----:B------:R-:W-:Y:S02]  /*13e0*/  IMAD.MOV.U32 R12, RZ, RZ, 0x1 ;  /* 0x00000001ff0c7424 */ /* 0x000fe400078e00ff */
[----:B0-----:R-:W-:-:S07]  /*13f0*/  IMAD.MOV.U32 R13, RZ, RZ, RZ ;  /* 0x000000ffff0d7224 */ /* 0x001fce00078e00ff */
[----:B------:R-:W-:-:S07]  /*1400*/  LEPC R20, `(.L_x_17) ;  /* 0x000000001014794e */ /* 0x000fce0000000000 */
[----:B-1---5:R-:W-:Y:S05]  /*1410*/  CALL.ABS.NOINC R14 ;  /* 0x000000000e007343 */ /* 0x022fea0003c00000 */
.L_x_17:
[----:B------:R-:W-:-:S13]  /*1420*/  ISETP.NE.AND P0, PT, R58, 0x3, PT ;  /* 0x000000033a00780c */ /* 0x000fda0003f05270 */
[----:B------:R-:W-:Y:S05]  /*1430*/  @!P0 BRA `(.L_x_18) ;  /* 0x0000000000048947 */ /* 0x000fea0003800000 */
[----:B------:R-:W-:Y:S01]  /*1440*/  BPT.TRAP 0x1 ;  /* 0x000000040000795c */ /* 0x000fe20000300000 */
.L_x_18:
[----:B------:R-:W2:Y:S01]  /*1450*/  S2UR UR5, SR_CgaCtaId ;  /* 0x00000000000579c3 */ /* 0x000ea20000008800 */
[----:B------:R-:W-:Y:S01]  /*1460*/  UMOV UR4, 0x400 ;  /* 0x0000040000047882 */ /* 0x000fe20000000000 */
[----:B------:R-:W-:Y:S02]  /*1470*/  IMAD.U32 R0, RZ, RZ, UR38 ;  /* 0x00000026ff007e24 */ /* 0x000fe4000f8e00ff */
[----:B------:R-:W-:-:S03]  /*1480*/  IMAD.U32 R3, RZ, RZ, UR39 ;  /* 0x00000027ff037e24 */ /* 0x000fc6000f8e00ff */
[----:B------:R-:W-:Y:S01]  /*1490*/  SHF.L.U32 R0, R0, 0x1f, RZ ;  /* 0x0000001f00007819 */ /* 0x000fe200000006ff */
[----:B--2---:R-:W-:-:S06]  /*14a0*/  ULEA UR4, UR5, UR4, 0x18 ;  /* 0x0000000405047291 */ /* 0x004fcc000f8ec03f */
[----:B------:R-:W-:-:S04]  /*14b0*/  IMAD.U32 R6, RZ, RZ, UR4 ;  /* 0x00000004ff067e24 */ /* 0x000fc8000f8e00ff */
[----:B------:R-:W-:-:S04]  /*14c0*/  IMAD R3, R3, 0x8, R6 ;  /* 0x0000000803037824 */ /* 0x000fc800078e0206 */
[----:B------:R2:W3:Y:S01]  /*14d0*/  SYNCS.PHASECHK.TRANS64.TRYWAIT P1, [R3+URZ], R0 ;  /* 0x00000000030075a7 */ /* 0x0004e2000802017f */
[----:B------:R-:W-:Y:S05]  /*14e0*/  @!P0 BRA `(.L_x_19) ;  /* 0x0000000000048947 */ /* 0x000fea0003800000 */
[----:B------:R-:W-:Y:S01]  /*14f0*/  BPT.TRAP 0x1 ;  /* 0x000000040000795c */ /* 0x000fe20000300000 */
.L_x_19:
[----:B---3--:R-:W-:Y:S05]  /*1500*/  @P1 BRA `(.L_x_20) ;  /* 0x0000000000081947 */ /* 0x008fea0003800000 */
[----:B------:R-:W3:Y:S02]  /*1510*/  SYNCS.PHASECHK.TRANS64.TRYWAIT P1, [R3+URZ], R0 ;  /* 0x00000000030075a7 */ /* 0x000ee4000802017f */
[----:B---3--:R-:W-:Y:S05]  /*1520*/  @!P1 BRA `(.L_x_21) ;  /* 0x0000004800389947 */ /* 0x008fea0003800000 */
.L_x_20:
[----:B------:R-:W-:-:S04]  /*1530*/  UISETP.LT.AND UP0, UPT, UR40, 0x1, UPT ;  /* 0x000000012800788c */ /* 0x000fc8000bf01270 */
[----:B------:R-:W-:-:S06]  /*1540*/  USEL UR4, UR40, 0x1, UP0 ;  /* 0x0000000128047887 */ /* 0x000fcc0008000000 */
[----:B--23--:R-:W-:Y:S01]  /*1550*/  IMAD.U32 R0, RZ, RZ, UR4 ;  /* 0x00000004ff007e24 */ /* 0x00cfe2000f8e00ff */
[----:B------:R-:W-:Y:S05]  /*1560*/  WARPSYNC.ALL ;  /* 0x0000000000007948 */ /* 0x000fea0003800000 */
[----:B------:R-:W-:-:S04]  /*1570*/  IADD3 R0, -R0, UR40, RZ ;  /* 0x0000002800007c10 */ /* 0x000fc8000fffe1ff */
[----:B------:R-:W-:Y:S02]  /*1580*/  ISETP.GE.AND P1, PT, R0, 0x1, PT ;  /* 0x000000010000780c */ /* 0x000fe40003f26270 */
[----:B------:R-:W-:Y:S01]  /*1590*/  R2UR UR4, R6 ;  /* 0x00000000060472ca */ /* 0x000fe200000e0000 */
[----:B------:R-:W-:Y:S01]  /*15a0*/  ULOP3.LUT UR41, UR41, 0x10000, URZ, 0xfc, !UPT ;  /* 0x0001000029297892 */ /* 0x000fe2000f8efc3f */
[----:B------:R-:W-:Y:S01]  /*15b0*/  WARPGROUP.ARRIVE ;  /* 0x00000000000079c5 */ /* 0x000fe20000000000 */
[----:B------:R-:W-:Y:S01]  /*15c0*/  UMOV UR5, 0x80000020 ;  /* 0x8000002000057882 */ /* 0x000fe20000000000 */
[----:B------:R-:W-:-:S09]  /*15d0*/  UMOV UR7, 0x80000020 ;  /* 0x8000002000077882 */ /* 0x000fd20000000000 */
[----:B------:R-:W-:-:S04]  /*15e0*/  UIADD3 UR4, UR4, 0xa100, URZ ;  /* 0x0000a10004047890 */ /* 0x000fc8000fffe03f */
[----:B------:R-:W-:-:S04]  /*15f0*/  USHF.R.U32.HI UR4, URZ, 0x4, UR4 ;  /* 0x000000043f047899 */ /* 0x000fc80008011604 */
[----:B------:R-:W-:-:S04]  /*1600*/  ULOP3.LUT UR4, UR4, 0x3fff, URZ, 0xc0, !UPT ;  /* 0x00003fff04047892 */ /* 0x000fc8000f8ec03f */
[----:B------:R-:W-:Y:S02]  /*1610*/  ULOP3.LUT UR9, UR4, 0x10000, URZ, 0xfc, !UPT ;  /* 0x0001000004097892 */ /* 0x000fe4000f8efc3f */
[----:B------:R-:W-:Y:S02]  /*1620*/  ULEA UR4, UR39, UR41, 0x9 ;  /* 0x0000002927047291 */ /* 0x000fe4000f8e483f */
[----:B------:R-:W-:-:S09]  /*1630*/  ULEA UR6, UR39, UR9, 0x8 ;  /* 0x0000000927067291 */ /* 0x000fd2000f8e403f */
[----:B------:R-:W-:Y:S01]  /*1640*/  HGMMA.64x64x16.F32.BF16 R24, gdesc[UR4], RZ, !UPT, gsb0 ;  /* 0x00e00000041879f0 */ /* 0x000fe2000c0018ff */
[----:B------:R-:W-:Y:S02]  /*1650*/  UIADD3 UR4, UR4, 0x2, URZ ;  /* 0x0000000204047890 */ /* 0x000fe4000fffe03f */
[----:B------:R-:W-:Y:S01]  /*1660*/  UIADD3 UR6, UR6, 0x2, URZ ;  /* 0x0000000206067890 */ /* 0x000fe2000fffe03f */
[----:B------:R-:W-:Y:S01]  /*1670*/  UMOV UR5, 0x80000020 ;  /* 0x8000002000057882 */ /* 0x000fe20000000000 */
[----:B------:R-:W-:Y:S01]  /*1680*/  UMOV UR7, 0x80000020 ;  /* 0x8000002000077882 */ /* 0x000fe20000000000 */
[----:B------:R-:W-:Y:S02]  /*1690*/  WARPGROUP.DEPBAR.LE gsb0, 0x0 ;  /* 0x00008000000079c5 */ /* 0x000fe40000010000 */
[----:B------:R-:W-:-:S06]  /*16a0*/  WARPGROUP.ARRIVE ;  /* 0x00000000000079c5 */ /* 0x000fcc0000000000 */
[----:B------:R-:W-:Y:S03]  /*16b0*/  HGMMA.64x64x16.F32.BF16 R24, gdesc[UR4], R24, gsb0 ;  /* 0x00e00000041879f0 */ /* 0x000fe60008001818 */
[----:B------:R-:W-:Y:S02]  /*16c0*/  WARPGROUP.DEPBAR.LE gsb0, 0x0 ;  /* 0x00008000000079c5 */ /* 0x000fe40000010000 */
[----:B------:R-:W-:Y:S05]  /*16d0*/  @!P1 BRA `(.L_x_22) ;  /* 0x0000000000e49947 */ /* 0x000fea0003800000 */
[----:B------:R-:W-:Y:S02]  /*16e0*/  UIADD3 UR4, UR39, 0x1, URZ ;  /* 0x0000000127047890 */ /* 0x000fe4000fffe03f */
[----:B------:R-:W-:Y:S02]  /*16f0*/  IMAD.U32 R3, RZ, RZ, UR39 ;  /* 0x00000027ff037e24 */ /* 0x000fe4000f8e00ff */
[----:B------:R-:W-:-:S04]  /*1700*/  UISETP.NE.AND UP0, UPT, UR4, 0x5, UPT ;  /* 0x000000050400788c */ /* 0x000fc8000bf05270 */
[----:B------:R-:W-:Y:S02]  /*1710*/  USEL UR5, URZ, 0x1, UP0 ;  /* 0x000000013f057887 */ /* 0x000fe40008000000 */
[----:B------:R-:W-:Y:S02]  /*1720*/  USEL UR8, UR4, URZ, UP0 ;  /* 0x0000003f04087287 */ /* 0x000fe40008000000 */
[----:B------:R-:W-:-:S06]  /*1730*/  ULOP3.LUT UR5, UR38, UR5, URZ, 0x3c, !UPT ;  /* 0x0000000526057292 */ /* 0x000fcc000f8e3c3f */
[----:B------:R-:W-:-:S07]  /*1740*/  IMAD.U32 R7, RZ, RZ, UR5 ;  /* 0x00000005ff077e24 */ /* 0x000fce000f8e00ff */
.L_x_29:
[----:B------:R-:W-:Y:S05]  /*1750*/  @!P0 BRA `(.L_x_23) ;  /* 0x0000000000048947 */ /* 0x000fea0003800000 */
[----:B------:R-:W-:Y:S01]  /*1760*/  BPT.TRAP 0x1 ;  /* 0x000000040000795c */ /* 0x000fe20000300000 */
.L_x_23:
[----:B------:R-:W2:Y:S01]  /*1770*/  S2UR UR5, SR_CgaCtaId ;  /* 0x00000000000579c3 */ /* 0x000ea20000008800 */
[----:B------:R-:W-:Y:S01]  /*1780*/  UMOV UR4, 0x400 ;  /* 0x0000040000047882 */ /* 0x000fe20000000000 */
[----:B01----:R-:W-:Y:S01]  /*1790*/  IMAD.U32 R5, RZ, RZ, UR8 ;  /* 0x00000008ff057e24 */ /* 0x003fe2000f8e00ff */
[----:B------:R-:W-:Y:S01]  /*17a0*/  SHF.L.U32 R4, R7, 0x1f, RZ ;  /* 0x0000001f07047819 */ /* 0x000fe200000006ff */
[----:B--2---:R-:W-:-:S06]  /*17b0*/  ULEA UR4, UR5, UR4, 0x18 ;  /* 0x0000000405047291 */ /* 0x004fcc000f8ec03f */
[----:B------:R-:W-:-:S04]  /*17c0*/  IMAD.U32 R6, RZ, RZ, UR4 ;  /* 0x00000004ff067e24 */ /* 0x000fc8000f8e00ff */
[----:B------:R-:W-:-:S04]  /*17d0*/  IMAD R5, R5, 0x8, R6 ;  /* 0x0000000805057824 */ /* 0x000fc800078e0206 */
[----:B------:R0:W1:Y:S01]  /*17e0*/  SYNCS.PHASECHK.TRANS64.TRYWAIT P1, [R5+URZ], R4 ;  /* 0x00000004050075a7 */ /* 0x000062000802017f */
[----:B------:R-:W-:Y:S05]  /*17f0*/  @!P0 BRA `(.L_x_24) ;  /* 0x0000000000048947 */ /* 0x000fea0003800000 */
[----:B------:R-:W-:Y:S01]  /*1800*/  BPT.TRAP 0x1 ;  /* 0x000000040000795c */ /* 0x000fe20000300000 */
.L_x_24:
[----:B-1----:R-:W-:Y:S05]  /*1810*/  @P1 BRA `(.L_x_25) ;  /* 0x0000000000081947 */ /* 0x002fea0003800000 */
[----:B------:R-:W1:Y:S02]  /*1820*/  SYNCS.PHASECHK.TRANS64.TRYWAIT P1, [R5+URZ], R4 ;  /* 0x00000004050075a7 */ /* 0x000e64000802017f */
[----:B-1----:R-:W-:Y:S05]  /*1830*/  @!P1 BRA `(.L_x_26) ;  /* 0x0000004400889947 */ /* 0x002fea0003800000 */
.L_x_25:
[----:B------:R-:W-:Y:S01]  /*1840*/  ULEA UR4, UR8, UR41, 0x9 ;  /* 0x0000002908047291 */ /* 0x000fe2000f8e483f */
[----:B------:R-:W-:Y:S01]  /*1850*/  WARPGROUP.ARRIVE ;  /* 0x00000000000079c5 */ /* 0x000fe20000000000 */
[----:B------:R-:W-:Y:S01]  /*1860*/  ULEA UR6, UR8, UR9, 0x8 ;  /* 0x0000000908067291 */ /* 0x000fe2000f8e403f */
[----:B------:R-:W-:Y:S01]  /*1870*/  UMOV UR5, 0x80000020 ;  /* 0x8000002000057882 */ /* 0x000fe20000000000 */
[----:B------:R-:W-:-:S07]  /*1880*/  UMOV UR7, 0x80000020 ;  /* 0x8000002000077882 */ /* 0x000fce0000000000 */
[----:B------:R-:W-:Y:S01]  /*1890*/  HGMMA.64x64x16.F32.BF16 R24, gdesc[UR4], R24, gsb0 ;  /* 0x00e00000041879f0 */ /* 0x000fe20008001818 */
        /* <DEDUP_REMOVED lines=9> */
[----:B------:R-:W-:Y:S01]  /*1930*/  BPT.TRAP 0x1 ;  /* 0x000000040000795c */ /* 0x000fe20000300000 */
.L_x_27:
[----:B------:R-:W-:-:S13]  /*1940*/  ISETP.NE.AND P1, PT, R23, RZ, PT ;  /* 0x000000ff1700720c */ /* 0x000fda0003f25270 */
[----:B01----:R-:W-:-:S04]  /*1950*/  @P1 IMAD R4, R3, 0x8, R6 ;  /* 0x0000000803041824 */ /* 0x003fc800078e0206 */
[----:B------:R-:W-:-:S05]  /*1960*/  @P1 VIADD R5, R4, 0x28 ;  /* 0x0000002804051836 */ /* 0x000fca0000000000 */
[----:B------:R-:W-:-:S04]  /*1970*/  @P1 PRMT R5, R22, 0x654, R5 ;  /* 0x0000065416051816 */ /* 0x000fc80000000005 */
[----:B------:R0:W-:Y:S01]  /*1980*/  @P1 SYNCS.ARRIVE.TRANS64.RED.A1T0 RZ, [R5+URZ], RZ ;  /* 0x000000ff05ff19a7 */ /* 0x0001e2000810043f */
[----:B------:R-:W-:-:S13]  /*1990*/  ISETP.GT.U32.AND P1, PT, R19, 0x1, PT ;  /* 0x000000011300780c */ /* 0x000fda0003f24070 */
[----:B0-----:R-:W-:Y:S05]  /*19a0*/  @P1 BRA `(.L_x_28) ;  /* 0x0000000000041947 */ /* 0x001fea0003800000 */
[----:B------:R-:W-:Y:S01]  /*19b0*/  BPT.TRAP 0x1 ;  /* 0x000000040000795c */ /* 0x000fe20000300000 */
.L_x_28:
[----:B------:R-:W-:Y:S01]  /*19c0*/  UIADD3 UR8, UR8, 0x1, URZ ;  /* 0x0000000108087890 */ /* 0x000fe2000fffe03f */
[C---:B------:R-:W-:Y:S01]  /*19d0*/  ISETP.GT.AND P2, PT, R0.reuse, 0x1, PT ;  /* 0x000000010000780c */ /* 0x040fe20003f44270 */
[----:B------:R-:W-:Y:S02]  /*19e0*/  VIADD R3, R3, 0x1 ;  /* 0x0000000103037836 */ /* 0x000fe40000000000 */
[----:B------:R-:W-:Y:S01]  /*19f0*/  UISETP.NE.AND UP0, UPT, UR8, 0x5, UPT ;  /* 0x000000050800788c */ /* 0x000fe2000bf05270 */
[----:B------:R-:W-:Y:S02]  /*1a00*/  VIADD R0, R0, 0xffffffff ;  /* 0xffffffff00007836 */ /* 0x000fe40000000000 */
[C---:B------:R-:W-:Y:S01]  /*1a10*/  ISETP.NE.AND P1, PT, R3.reuse, 0x5, PT ;  /* 0x000000050300780c */ /* 0x040fe20003f25270 */
[----:B------:R-:W-:Y:S02]  /*1a20*/  USEL UR4, URZ, 0x1, UP0 ;  /* 0x000000013f047887 */ /* 0x000fe40008000000 */
[----:B------:R-:W-:Y:S01]  /*1a30*/  USEL UR8, UR8, URZ, UP0 ;  /* 0x0000003f08087287 */ /* 0x000fe20008000000 */
[----:B------:R-:W-:-:S03]  /*1a40*/  SEL R3, R3, RZ, P1 ;  /* 0x000000ff03037207 */ /* 0x000fc60000800000 */
[----:B------:R-:W-:Y:S01]  /*1a50*/  LOP3.LUT R7, R7, UR4, RZ, 0x3c, !PT ;  /* 0x0000000407077c12 */ /* 0x000fe2000f8e3cff */
[----:B------:R-:W-:Y:S07]  /*1a60*/  @P2 BRA `(.L_x_29) ;  /* 0xfffffffc00382947 */ /* 0x000fee000383ffff */
.L_x_22:
[----:B------:R-:W2:Y:S02]  /*1a70*/  LDC R0, c[0x0][0x28c] ;  /* 0x0000a300ff007b82 */ /* 0x000ea40000000800 */
[----:B--2---:R-:W-:-:S13]  /*1a80*/  ISETP.GE.AND P1, PT, R0, 0x1, PT ;  /* 0x000000010000780c */ /* 0x004fda0003f26270 */
[----:B------:R-:W-:Y:S05]  /*1a90*/  @!P1 BRA `(.L_x_30) ;  /* 0x0000000000509947 */ /* 0x000fea0003800000 */
[----:B------:R-:W-:Y:S05]  /*1aa0*/  @!P0 BRA `(.L_x_31) ;  /* 0x0000000000048947 */ /* 0x000fea0003800000 */
[----:B------:R-:W-:Y:S01]  /*1ab0*/  BPT.TRAP 0x1 ;  /* 0x000000040000795c */ /* 0x000fe20000300000 */
.L_x_31:
[----:B------:R-:W-:Y:S01]  /*1ac0*/  ISETP.NE.AND P0, PT, R23, RZ, PT ;  /* 0x000000ff1700720c */ /* 0x000fe20003f05270 */
[----:B------:R-:W-:Y:S01]  /*1ad0*/  BSSY B0, `(.L_x_32) ;  /* 0x000000e000007945 */ /* 0x000fe20003800000 */
[----:B------:R-:W-:-:S11]  /*1ae0*/  ISETP.GT.U32.AND P1, PT, R19, 0x1, PT ;  /* 0x000000011300780c */ /* 0x000fd60003f24070 */
[----:B------:R-:W-:Y:S05]  /*1af0*/  @!P0 BRA `(.L_x_33) ;  /* 0x00000000002c8947 */ /* 0x000fea0003800000 */
[----:B------:R-:W-:-:S04]  /*1b00*/  UISETP.LT.AND UP0, UPT, UR40, 0x1, UPT ;  /* 0x000000012800788c */ /* 0x000fc8000bf01270 */
[----:B------:R-:W-:-:S04]  /*1b10*/  USEL UR6, UR40, 0x1, UP0 ;  /* 0x0000000128067887 */ /* 0x000fc80008000000 */
[----:B------:R-:W-:-:S04]  /*1b20*/  UIADD3 UR6, UR39, UR40, -UR6 ;  /* 0x0000002827067290 */ /* 0x000fc8000fffe806 */
[----:B------:R-:W-:-:S04]  /*1b30*/  UIMAD.WIDE.U32 UR4, UR6, -0x33333333, URZ ;  /* 0xcccccccd060478a5 */ /* 0x000fc8000f8e003f */
[----:B------:R-:W-:-:S04]  /*1b40*/  USHF.R.U32.HI UR4, URZ, 0x2, UR5 ;  /* 0x000000023f047899 */ /* 0x000fc80008011605 */
[----:B------:R-:W-:-:S06]  /*1b50*/  UIMAD UR6, UR4, -0x5, UR6 ;  /* 0xfffffffb040678a4 */ /* 0x000fcc000f8e0206 */
[----:B------:R-:W-:-:S04]  /*1b60*/  IMAD.U32 R3, RZ, RZ, UR6 ;  /* 0x00000006ff037e24 */ /* 0x000fc8000f8e00ff */
[----:B------:R-:W-:-:S04]  /*1b70*/  IMAD R0, R3, 0x8, R6 ;  /* 0x0000000803007824 */ /* 0x000fc800078e0206 */
[----:B------:R-:W-:-:S05]  /*1b80*/  VIADD R3, R0, 0x28 ;  /* 0x0000002800037836 */ /* 0x000fca0000000000 */
[----:B------:R-:W-:-:S04]  /*1b90*/  PRMT R3, R22, 0x654, R3 ;  /* 0x0000065416037816 */ /* 0x000fc80000000003 */
[----:B------:R2:W-:Y:S03]  /*1ba0*/  SYNCS.ARRIVE.TRANS64.RED.A1T0 RZ, [R3+URZ], RZ ;  /* 0x000000ff03ff79a7 */ /* 0x0005e6000810043f */
.L_x_33:
[----:B------:R-:W-:Y:S05]  /*1bb0*/  BSYNC B0 ;  /* 0x0000000000007941 */ /* 0x000fea0003800000 */
.L_x_32:
[----:B------:R-:W-:Y:S05]  /*1bc0*/  @P1 BRA `(.L_x_30) ;  /* 0x0000000000041947 */ /* 0x000fea0003800000 */
[----:B------:R-:W-:Y:S01]  /*1bd0*/  BPT.TRAP 0x1 ;  /* 0x000000040000795c */ /* 0x000fe20000300000 */
.L_x_30:
[----:B------:R-:W3:Y:S01]  /*1be0*/  LDC R6, c[0x0][0x288] ;  /* 0x0000a200ff067b82 */ /* 0x000ee20000000800 */
[--C-:B------:R-:W-:Y:S01]  /*1bf0*/  SHF.R.U32.HI R0, RZ, 0x2, R18.reuse ;  /* 0x00000002ff007819 */ /* 0x100fe20000011612 */
[----:B------:R-:W-:Y:S01]  /*1c00*/  IMAD.SHL.U32 R61, R61, 0x40, RZ ;  /* 0x000000403d3d7824 */ /* 0x000fe200078e00ff */
[----:B01----:R-:W-:Y:S01]  /*1c10*/  SHF.R.U32.HI R5, RZ, 0x7, R18 ;  /* 0x00000007ff057819 */ /* 0x003fe20000011612 */
[----:B------:R-:W-:Y:S01]  /*1c20*/  UIADD3 UR39, UR40, UR39, URZ ;  /* 0x0000002728277290 */ /* 0x000fe2000fffe03f */
[----:B--2---:R-:W-:Y:S01]  /*1c30*/  LOP3.LUT R3, R0, 0x7, RZ, 0xc0, !PT ;  /* 0x0000000700037812 */ /* 0x004fe200078ec0ff */
[C---:B------:R-:W-:Y:S01]  /*1c40*/  IMAD.SHL.U32 R10, R18.reuse, 0x2, RZ ;  /* 0x00000002120a7824 */ /* 0x040fe200078e00ff */
[----:B------:R-:W-:Y:S01]  /*1c50*/  LOP3.LUT R0, R5, 0x1, RZ, 0xc0, !PT ;  /* 0x0000000105007812 */ /* 0x000fe200078ec0ff */
[----:B------:R-:W-:Y:S01]  /*1c60*/  UISETP.GT.U32.AND UP0, UPT, UR39, 0x4, UPT ;  /* 0x000000042700788c */ /* 0x000fe2000bf04070 */
[C---:B------:R-:W-:Y:S01]  /*1c70*/  LOP3.LUT R5, R18.reuse, 0x3, RZ, 0xc0, !PT ;  /* 0x0000000312057812 */ /* 0x040fe200078ec0ff */
[----:B------:R-:W-:Y:S01]  /*1c80*/  ULDC UR7, c[0x0][0x284] ;  /* 0x0000a10000077ab9 */ /* 0x000fe20000000800 */
[----:B------:R-:W-:Y:S01]  /*1c90*/  LOP3.LUT R4, R18, 0x60, RZ, 0xc0, !PT ;  /* 0x0000006012047812 */ /* 0x000fe200078ec0ff */
[----:B------:R-:W-:Y:S01]  /*1ca0*/  IMAD.SHL.U32 R8, R0, 0x40, RZ ;  /* 0x0000004000087824 */ /* 0x000fe200078e00ff */
[----:B------:R-:W-:Y:S01]  /*1cb0*/  UISETP.LT.U32.AND UP0, UPT, UR40, 0x5, UP0 ;  /* 0x000000052800788c */ /* 0x000fe20008701070 */
[----:B------:R-:W-:Y:S01]  /*1cc0*/  SHF.R.S32.HI R15, RZ, 0x1f, R59 ;  /* 0x0000001fff0f7819 */ /* 0x000fe2000001143b */
[----:B------:R-:W-:Y:S01]  /*1cd0*/  UISETP.GE.U32.AND UP1, UPT, UR40, 0x5, UPT ;  /* 0x000000052800788c */ /* 0x000fe2000bf26070 */
[----:B------:R-:W-:Y:S01]  /*1ce0*/  SHF.R.U32.HI R4, RZ, 0x1, R4 ;  /* 0x00000001ff047819 */ /* 0x000fe20000011604 */
[----:B------:R-:W-:Y:S01]  /*1cf0*/  ULDC.64 UR8, c[0x0][0x5d0] ;  /* 0x0001740000087ab9 */ /* 0x000fe20000000a00 */
[C---:B------:R-:W-:Y:S01]  /*1d00*/  LOP3.LUT R10, R61.reuse, 0x6, R10, 0xf8, !PT ;  /* 0x000000063d0a7812 */ /* 0x040fe200078ef80a */
[----:B------:R-:W-:Y:S01]  /*1d10*/  UIMAD.WIDE.U32 UR4, UR39, -0x33333333, URZ ;  /* 0xcccccccd270478a5 */ /* 0x000fe2000f8e003f */
[--C-:B------:R-:W-:Y:S01]  /*1d20*/  IADD3 R7, RZ, -R4, -R3.reuse ;  /* 0x80000004ff077210 */ /* 0x100fe20007ffe803 */
[----:B------:R-:W-:Y:S01]  /*1d30*/  USEL UR6, URZ, 0x1, !UP0 ;  /* 0x000000013f067887 */ /* 0x000fe2000c000000 */
[----:B------:R-:W-:Y:S01]  /*1d40*/  LOP3.LUT R3, R8, 0x40, R3, 0xe2, !PT ;  /* 0x0000004008037812 */ /* 0x000fe200078ee203 */
[C---:B------:R-:W-:Y:S01]  /*1d50*/  IMAD.WIDE R8, R60.reuse, 0x80, RZ ;  /* 0x000000803c087825 */ /* 0x040fe200078e02ff */
[----:B---3--:R-:W-:Y:S01]  /*1d60*/  ISETP.GE.AND P0, PT, R61, R6, PT ;  /* 0x000000063d00720c */ /* 0x008fe20003f06270 */
[----:B------:R-:W-:Y:S01]  /*1d70*/  USHF.R.U32.HI UR4, URZ, 0x2, UR5 ;  /* 0x000000023f047899 */ /* 0x000fe20008011605 */
[----:B------:R-:W-:Y:S01]  /*1d80*/  SHF.R.S32.HI R11, RZ, 0x1f, R10 ;  /* 0x0000001fff0b7819 */ /* 0x000fe2000001140a */
[----:B------:R-:W-:Y:S01]  /*1d90*/  IMAD R12, R5, -0x2, R6 ;  /* 0xfffffffe050c7824 */ /* 0x000fe200078e0206 */
[----:B------:R-:W-:Y:S01]  /*1da0*/  ULOP3.LUT UR38, UR38, UR6, URZ, 0x3c, !UPT ;  /* 0x0000000626267292 */ /* 0x000fe2000f8e3c3f */
[----:B------:R-:W-:Y:S01]  /*1db0*/  IMAD.SHL.U32 R5, R60, 0x80, RZ ;  /* 0x000000803c057824 */ /* 0x000fe200078e00ff */
[----:B------:R-:W-:Y:S01]  /*1dc0*/  LOP3.LUT R73, R8, R3, R4, 0xfe, !PT ;  /* 0x0000000308497212 */ /* 0x000fe200078efe04 */
[----:B------:R-:W-:Y:S01]  /*1dd0*/  IMAD R6, R15, UR8, RZ ;  /* 0x000000080f067c24 */ /* 0x000fe2000f8e02ff */
[----:B------:R-:W-:Y:S01]  /*1de0*/  UIMAD UR39, UR4, -0x5, UR39 ;  /* 0xfffffffb042778a4 */ /* 0x000fe2000f8e0227 */
[----:B------:R-:W-:Y:S01]  /*1df0*/  IMAD R0, R0, -0x40, R7 ;  /* 0xffffffc000007824 */ /* 0x000fe200078e0207 */
[----:B------:R-:W-:Y:S01]  /*1e00*/  ISETP.GE.OR P0, PT, R5, UR7, P0 ;  /* 0x0000000705007c0c */ /* 0x000fe20008706670 */
[C---:B------:R-:W-:Y:S01]  /*1e10*/  IMAD R13, R59.reuse, UR9, R6 ;  /* 0x000000093b0d7c24 */ /* 0x040fe2000f8e0206 */
[----:B------:R-:W-:Y:S01]  /*1e20*/  @UP1 ULOP3.LUT UR38, UR38, 0x1, UR4, 0x78, !UPT ;  /* 0x0000000126261892 */ /* 0x000fe2000f8e7804 */
[----:B------:R-:W-:Y:S01]  /*1e30*/  IMAD.WIDE.U32 R6, R59, UR8, R10 ;  /* 0x000000083b067c25 */ /* 0x000fe2000f8e000a */
[----:B------:R-:W-:-:S03]  /*1e40*/  IADD3 R3, -R5, UR7, R0 ;  /* 0x0000000705037c10 */ /* 0x000fc6000fffe100 */
[----:B------:R-:W-:Y:S02]  /*1e50*/  IMAD.IADD R7, R7, 0x1, R13 ;  /* 0x0000000107077824 */ /* 0x000fe400078e020d */
[----:B------:R-:W-:Y:S02]  /*1e60*/  IMAD.IADD R4, R12, 0x1, -R61 ;  /* 0x000000010c047824 */ /* 0x000fe400078e0a3d */
[----:B------:R-:W-:Y:S02]  /*1e70*/  IMAD.MOV.U32 R0, RZ, RZ, -0x1 ;  /* 0xffffffffff007424 */ /* 0x000fe400078e00ff */
[----:B------:R-:W-:Y:S05]  /*1e80*/  @P0 BRA `(.L_x_34) ;  /* 0x0000002000a40947 */ /* 0x000fea0003800000 */
[----:B------:R-:W0:Y:S01]  /*1e90*/  LDC.64 R66, c[0x0][0x5c8] ;  /* 0x00017200ff427b82 */ /* 0x000e220000000a00 */
[----:B-----5:R-:W-:Y:S01]  /*1ea0*/  FSETP.NEU.AND P0, PT, R57, RZ, PT ;  /* 0x000000ff3900720b */ /* 0x020fe20003f0d000 */
[----:B------:R-:W-:Y:S01]  /*1eb0*/  BSSY B0, `(.L_x_34) ;  /* 0x0000226000007945 */ /* 0x000fe20003800000 */
[----:B------:R-:W-:-:S04]  /*1ec0*/  ISETP.GT.AND P2, PT, R4, RZ, PT ;  /* 0x000000ff0400720c */ /* 0x000fc80003f44270 */
[----:B------:R-:W-:Y:S01]  /*1ed0*/  ISETP.GT.AND P1, PT, R3, RZ, P2 ;  /* 0x000000ff0300720c */ /* 0x000fe20001724270 */
[-C--:B0-----:R-:W-:Y:S02]  /*1ee0*/  IMAD R12, R9, R66.reuse, RZ ;  /* 0x00000042090c7224 */ /* 0x081fe400078e02ff */
[----:B------:R-:W-:-:S04]  /*1ef0*/  IMAD.WIDE.U32 R60, R73, R66, R6 ;  /* 0x00000042493c7225 */ /* 0x000fc800078e0006 */
[----:B------:R-:W-:-:S04]  /*1f00*/  IMAD R5, R73, R67, R12 ;  /* 0x0000004349057224 */ /* 0x000fc800078e020c */
[----:B------:R-:W-:Y:S01]  /*1f10*/  IMAD.IADD R75, R61, 0x1, R5 ;  /* 0x000000013d4b7824 */ /* 0x000fe200078e0205 */
[----:B------:R-:W-:Y:S06]  /*1f20*/  @!P0 BRA `(.L_x_35) ;  /* 0x0000001400e88947 */ /* 0x000fec0003800000 */
[----:B------:R-:W0:Y:S01]  /*1f30*/  LDC.64 R64, c[0x0][0x5b8] ;  /* 0x00016e00ff407b82 */ /* 0x000e220000000a00 */
[----:B------:R-:W-:-:S07]  /*1f40*/  ULDC.64 UR4, c[0x0][0x5c0] ;  /* 0x0001700000047ab9 */ /* 0x000fce0000000a00 */
[----:B------:R-:W1:Y:S08]  /*1f50*/  LDC.64 R68, c[0x0][0x5b0] ;  /* 0x00016c00ff447b82 */ /* 0x000e700000000a00 */
[----:B------:R-:W2:Y:S01]  /*1f60*/  LDC.64 R70, c[0x0][0x5a8] ;  /* 0x00016a00ff467b82 */ /* 0x000ea20000000a00 */
[-C--:B0-----:R-:W-:Y:S02]  /*1f70*/  IMAD R6, R15, R64.reuse, RZ ;  /* 0x000000400f067224 */ /* 0x081fe400078e02ff */
[----:B------:R-:W-:-:S04]  /*1f80*/  IMAD.WIDE.U32 R62, R59, R64, R10 ;  /* 0x000000403b3e7225 */ /* 0x000fc800078e000a */
[----:B------:R-:W-:Y:S02]  /*1f90*/  IMAD R61, R59, R65, R6 ;  /* 0x000000413b3d7224 */ /* 0x000fe400078e0206 */
[-C--:B-1----:R-:W-:Y:S02]  /*1fa0*/  IMAD R8, R9, R68.reuse, RZ ;  /* 0x0000004409087224 */ /* 0x082fe400078e02ff */
[----:B------:R-:W-:Y:S02]  /*1fb0*/  IMAD.IADD R13, R63, 0x1, R61 ;  /* 0x000000013f0d7824 */ /* 0x000fe400078e023d */
[----:B------:R-:W-:Y:S02]  /*1fc0*/  IMAD.MOV.U32 R12, RZ, RZ, R62 ;  /* 0x000000ffff0c7224 */ /* 0x000fe400078e003e */
[C---:B------:R-:W-:Y:S02]  /*1fd0*/  IMAD R65, R73.reuse, R69, R8 ;  /* 0x0000004549417224 */ /* 0x040fe400078e0208 */
[----:B------:R-:W-:-:S04]  /*1fe0*/  IMAD.WIDE.U32 R6, R73, R68, R12 ;  /* 0x0000004449067225 */ /* 0x000fc800078e000c */
[----:B------:R-:W-:Y:S01]  /*1ff0*/  IMAD.IADD R5, R7, 0x1, R65 ;  /* 0x0000000107057824 */ /* 0x000fe200078e0241 */
[----:B--2---:R-:W-:-:S04]  /*2000*/  LEA R14, P0, R6, R70, 0x1 ;  /* 0x00000046060e7211 */ /* 0x004fc800078008ff */
[----:B------:R-:W-:-:S05]  /*2010*/  LEA.HI.X R15, R6, R71, R5, 0x1, P0 ;  /* 0x00000047060f7211 */ /* 0x000fca00000f0c05 */
[----:B------:R0:W2:Y:S01]  /*2020*/  @P1 LDG.E.LTC128B.U16 R5, desc[UR36][R14.64] ;  /* 0x000000240e051981 */ /* 0x0000a2000c1e1520 */
[----:B------:R-:W-:Y:S01]  /*2030*/  IMAD.WIDE.U32 R6, R73, R68, R10 ;  /* 0x0000004449067225 */ /* 0x000fe200078e000a */
[----:B------:R-:W-:Y:S03]  /*2040*/  BSSY B1, `(.L_x_36) ;  /* 0x0000013000017945 */ /* 0x000fe60003800000 */
[----:B------:R-:W-:Y:S02]  /*2050*/  IMAD.IADD R7, R65, 0x1, R7 ;  /* 0x0000000141077824 */ /* 0x000fe400078e0207 */
[----:B------:R-:W-:Y:S01]  /*2060*/  IMAD.WIDE.U32 R20, R59, R64, R6 ;  /* 0x000000403b147225 */ /* 0x000fe200078e0006 */
[----:B0-----:R-:W-:-:S03]  /*2070*/  SHF.L.U64.HI R15, R68, 0x3, R69 ;  /* 0x00000003440f7819 */ /* 0x001fc60000010245 */
[----:B------:R-:W-:Y:S01]  /*2080*/  IMAD.IADD R7, R61, 0x1, R21 ;  /* 0x000000013d077824 */ /* 0x000fe200078e0215 */
[----:B------:R-:W-:Y:S01]  /*2090*/  LEA R6, P4, R20, R70, 0x1 ;  /* 0x0000004614067211 */ /* 0x000fe200078808ff */
[----:B------:R-:W-:-:S03]  /*20a0*/  IMAD.SHL.U32 R14, R68, 0x8, RZ ;  /* 0x00000008440e7824 */ /* 0x000fc600078e00ff */
[----:B------:R-:W-:Y:S01]  /*20b0*/  LEA.HI.X R7, R20, R71, R7, 0x1, P4 ;  /* 0x0000004714077211 */ /* 0x000fe200020f0c07 */
[----:B--2---:R-:W-:-:S04]  /*20c0*/  IMAD.U32 R8, R5, 0x10000, RZ ;  /* 0x0001000005087824 */ /* 0x004fc800078e00ff */
[----:B------:R-:W-:Y:S01]  /*20d0*/  FMUL R9, R8, R57 ;  /* 0x0000003908097220 */ /* 0x000fe20000400000 */
[----:B------:R-:W-:-:S03]  /*20e0*/  LEA R8, P0, R60, UR4, 0x1 ;  /* 0x000000043c087c11 */ /* 0x000fc6000f8008ff */
[----:B------:R-:W-:Y:S01]  /*20f0*/  FFMA R24, R24, R56, R9 ;  /* 0x0000003818187223 */ /* 0x000fe20000000009 */
[----:B------:R-:W-:Y:S02]  /*2100*/  LEA.HI.X R9, R60, UR5, R75, 0x1, P0 ;  /* 0x000000053c097c11 */ /* 0x000fe400080f0c4b */
[----:B------:R-:W-:Y:S02]  /*2110*/  ISETP.GT.AND P0, PT, R4, 0x1, PT ;  /* 0x000000010400780c */ /* 0x000fe40003f04270 */
[----:B------:R-:W-:Y:S02]  /*2120*/  F2FP.BF16.F32.PACK_AB R24, RZ, R24 ;  /* 0x00000018ff18723e */ /* 0x000fe400000010ff */
[----:B------:R-:W-:-:S03]  /*2130*/  ISETP.GT.AND P3, PT, R3, RZ, P0 ;  /* 0x000000ff0300720c */ /* 0x000fc60000764270 */
[----:B------:R0:W-:Y:S10]  /*2140*/  @P1 STG.E.U16 desc[UR36][R8.64], R24 ;  /* 0x0000001808001986 */ /* 0x0001f4000c101524 */
[----:B------:R-:W-:Y:S05]  /*2150*/  @!P3 BRA `(.L_x_37) ;  /* 0x000000000004b947 */ /* 0x000fea0003800000 */
[----:B------:R1:W5:Y:S02]  /*2160*/  LDG.E.LTC128B.U16 R5, desc[UR36][R6.64+0x2] ;  /* 0x0000022406057981 */ /* 0x000364000c1e1520 */
.L_x_37:
[----:B------:R-:W-:Y:S05]  /*2170*/  BSYNC B1 ;  /* 0x0000000000017941 */ /* 0x000fea0003800000 */
.L_x_36:
[----:B-----5:R-:W-:Y:S01]  /*2180*/  IMAD.U32 R12, R5, 0x10000, RZ ;  /* 0x00010000050c7824 */ /* 0x020fe200078e00ff */
[----:B------:R-:W-:Y:S01]  /*2190*/  ISETP.GT.AND P2, PT, R3, 0x8, P2 ;  /* 0x000000080300780c */ /* 0x000fe20001744270 */
[----:B------:R-:W-:Y:S01]  /*21a0*/  IMAD.WIDE.U32 R20, R73, R68, R14 ;  /* 0x0000004449147225 */ /* 0x000fe200078e000e */
[----:B0-----:R-:W-:-:S03]  /*21b0*/  PRMT R24, R5, 0x7610, R24 ;  /* 0x0000761005187816 */ /* 0x001fc60000000018 */
[----:B------:R-:W-:Y:S01]  /*21c0*/  FMUL R12, R12, R57 ;  /* 0x000000390c0c7220 */ /* 0x000fe20000400000 */
[----:B------:R-:W-:Y:S01]  /*21d0*/  IMAD.IADD R65, R65, 0x1, R21 ;  /* 0x0000000141417824 */ /* 0x000fe200078e0215 */
[----:B------:R-:W-:Y:S02]  /*21e0*/  IADD3 R62, P1, R62, R20, RZ ;  /* 0x000000143e3e7210 */ /* 0x000fe40007f3e0ff */
[----:B------:R-:W-:-:S03]  /*21f0*/  FFMA R12, R25, R56, R12 ;  /* 0x00000038190c7223 */ /* 0x000fc6000000000c */
[----:B------:R-:W-:Y:S02]  /*2200*/  IMAD.X R13, R65, 0x1, R13, P1 ;  /* 0x00000001410d7824 */ /* 0x000fe400008e060d */
[----:B------:R-:W-:Y:S02]  /*2210*/  F2FP.BF16.F32.PACK_AB R12, RZ, R12 ;  /* 0x0000000cff0c723e */ /* 0x000fe400000010ff */
[----:B------:R-:W-:Y:S02]  /*2220*/  LEA R14, P1, R62, R70, 0x1 ;  /* 0x000000463e0e7211 */ /* 0x000fe400078208ff */
[----:B------:R-:W-:Y:S02]  /*2230*/  PRMT R21, R12, 0x7610, R21 ;  /* 0x000076100c157816 */ /* 0x000fe40000000015 */
[----:B------:R-:W-:-:S03]  /*2240*/  LEA.HI.X R15, R62, R71, R13, 0x1, P1 ;  /* 0x000000473e0f7211 */ /* 0x000fc600008f0c0d */
[----:B------:R0:W-:Y:S04]  /*2250*/  @P3 STG.E.U16 desc[UR36][R8.64+0x2], R21 ;  /* 0x0000021508003986 */ /* 0x0001e8000c101524 */
[----:B------:R-:W2:Y:S01]  /*2260*/  @P2 LDG.E.LTC128B.U16 R24, desc[UR36][R14.64] ;  /* 0x000000240e182981 */ /* 0x000ea2000c1e1520 */
[----:B------:R-:W-:Y:S01]  /*2270*/  IADD3 R20, P1, R10, R20, RZ ;  /* 0x000000140a147210 */ /* 0x000fe20007f3e0ff */
[----:B------:R-:W-:Y:S01]  /*2280*/  BSSY B1, `(.L_x_38) ;  /* 0x0000011000017945 */ /* 0x000fe20003800000 */
[C---:B------:R-:W-:Y:S02]  /*2290*/  SHF.L.U64.HI R13, R66.reuse, 0x4, R67 ;  /* 0x00000004420d7819 */ /* 0x040fe40000010243 */
[----:B------:R-:W-:Y:S01]  /*22a0*/  ISETP.GT.AND P0, PT, R3, 0x8, P0 ;  /* 0x000000080300780c */ /* 0x000fe20000704270 */
[----:B0-----:R-:W-:Y:S01]  /*22b0*/  IMAD.X R21, R11, 0x1, R65, P1 ;  /* 0x000000010b157824 */ /* 0x001fe200008e0641 */
[----:B------:R-:W-:Y:S01]  /*22c0*/  LEA R12, P1, R66, R8, 0x4 ;  /* 0x00000008420c7211 */ /* 0x000fe200078220ff */
[----:B------:R-:W-:-:S04]  /*22d0*/  IMAD.WIDE.U32 R20, R59, R64, R20 ;  /* 0x000000403b147225 */ /* 0x000fc800078e0014 */
[----:B------:R-:W-:Y:S02]  /*22e0*/  IMAD.X R13, R13, 0x1, R9, P1 ;  /* 0x000000010d0d7824 */ /* 0x000fe400008e0609 */
[----:B------:R-:W-:Y:S02]  /*22f0*/  IMAD.IADD R11, R61, 0x1, R21 ;  /* 0x000000013d0b7824 */ /* 0x000fe400078e0215 */
[----:B--2---:R-:W-:-:S04]  /*2300*/  IMAD.U32 R10, R24, 0x10000, RZ ;  /* 0x00010000180a7824 */ /* 0x004fc800078e00ff */
[----:B------:R-:W-:Y:S01]  /*2310*/  FMUL R5, R10, R57 ;  /* 0x000000390a057220 */ /* 0x000fe20000400000 */
[----:B------:R-:W-:-:S03]  /*2320*/  LEA R10, P3, R20, R70, 0x1 ;  /* 0x00000046140a7211 */ /* 0x000fc600078608ff */
[----:B------:R-:W-:Y:S01]  /*2330*/  FFMA R5, R26, R56, R5 ;  /* 0x000000381a057223 */ /* 0x000fe20000000005 */
[----:B------:R-:W-:-:S04]  /*2340*/  LEA.HI.X R11, R20, R71, R11, 0x1, P3 ;  /* 0x00000047140b7211 */ /* 0x000fc800018f0c0b */
[----:B------:R-:W-:-:S05]  /*2350*/  F2FP.BF16.F32.PACK_AB R5, RZ, R5 ;  /* 0x00000005ff05723e */ /* 0x000fca00000010ff */
[----:B------:R0:W-:Y:S01]  /*2360*/  @P2 STG.E.U16 desc[UR36][R12.64], R5 ;  /* 0x000000050c002986 */ /* 0x0001e2000c101524 */
[----:B------:R-:W-:Y:S05]  /*2370*/  @!P0 BRA `(.L_x_39) ;  /* 0x0000000000048947 */ /* 0x000fea0003800000 */
[----:B------:R2:W5:Y:S02]  /*2380*/  LDG.E.LTC128B.U16 R24, desc[UR36][R10.64+0x2] ;  /* 0x000002240a187981 */ /* 0x000564000c1e1520 */
.L_x_39:
[----:B------:R-:W-:Y:S05]  /*2390*/  BSYNC B1 ;  /* 0x0000000000017941 */ /* 0x000fea0003800000 */
.L_x_38:
[----:B-----5:R-:W-:Y:S01]  /*23a0*/  IMAD.U32 R14, R24, 0x10000, RZ ;  /* 0x00010000180e7824 */ /* 0x020fe200078e00ff */
[----:B------:R-:W-:Y:S01]  /*23b0*/  ISETP.GT.AND P1, PT, R4, 0x8, PT ;  /* 0x000000080400780c */ /* 0x000fe20003f24270 */
[----:B------:R-:W-:Y:S02]  /*23c0*/  BSSY B1, `(.L_x_40) ;  /* 0x0000008000017945 */ /* 0x000fe40003800000 */
[----:B------:R-:W-:Y:S01]  /*23d0*/  FMUL R14, R14, R57 ;  /* 0x000000390e0e7220 */ /* 0x000fe20000400000 */
[----:B------:R-:W-:-:S03]  /*23e0*/  ISETP.GT.AND P2, PT, R3, RZ, P1 ;  /* 0x000000ff0300720c */ /* 0x000fc60000f44270 */
[----:B------:R-:W-:-:S05]  /*23f0*/  FFMA R14, R27, R56, R14 ;  /* 0x000000381b0e7223 */ /* 0x000fca000000000e */
[----:B------:R-:W-:-:S05]  /*2400*/  F2FP.BF16.F32.PACK_AB R14, RZ, R14 ;  /* 0x0000000eff0e723e */ /* 0x000fca00000010ff */
[----:B------:R3:W-:Y:S01]  /*2410*/  @P0 STG.E.U16 desc[UR36][R12.64+0x2], R14 ;  /* 0x0000020e0c000986 */ /* 0x0007e2000c101524 */
[----:B------:R-:W-:Y:S05]  /*2420*/  @!P2 BRA `(.L_x_41) ;  /* 0x000000000004a947 */ /* 0x000fea0003800000 */
[----:B------:R4:W5:Y:S02]  /*2430*/  LDG.E.LTC128B.U16 R24, desc[UR36][R6.64+0x10] ;  /* 0x0000102406187981 */ /* 0x000964000c1e1520 */
.L_x_41:
[----:B------:R-:W-:Y:S05]  /*2440*/  BSYNC B1 ;  /* 0x0000000000017941 */ /* 0x000fea0003800000 */
.L_x_40:
[----:B---3-5:R-:W-:Y:S01]  /*2450*/  IMAD.U32 R14, R24, 0x10000, RZ ;  /* 0x00010000180e7824 */ /* 0x028fe200078e00ff */
[----:B------:R-:W-:Y:S01]  /*2460*/  ISETP.GT.AND P0, PT, R4, 0x9, PT ;  /* 0x000000090400780c */ /* 0x000fe20003f04270 */
[----:B------:R-:W-:Y:S02]  /*2470*/  BSSY B1, `(.L_x_42) ;  /* 0x0000008000017945 */ /* 0x000fe40003800000 */
[----:B0-----:R-:W-:Y:S01]  /*2480*/  FMUL R5, R14, R57 ;  /* 0x000000390e057220 */ /* 0x001fe20000400000 */
[----:B------:R-:W-:-:S03]  /*2490*/  ISETP.GT.AND P3, PT, R3, RZ, P0 ;  /* 0x000000ff0300720c */ /* 0x000fc60000764270 */
[----:B------:R-:W-:-:S05]  /*24a0*/  FFMA R5, R28, R56, R5 ;  /* 0x000000381c057223 */ /* 0x000fca0000000005 */
[----:B------:R-:W-:-:S05]  /*24b0*/  F2FP.BF16.F32.PACK_AB R5, RZ, R5 ;  /* 0x00000005ff05723e */ /* 0x000fca00000010ff */
[----:B------:R0:W-:Y:S01]  /*24c0*/  @P2 STG.E.U16 desc[UR36][R8.64+0x10], R5 ;  /* 0x0000100508002986 */ /* 0x0001e2000c101524 */
[----:B------:R-:W-:Y:S05]  /*24d0*/  @!P3 BRA `(.L_x_43) ;  /* 0x000000000004b947 */ /* 0x000fea0003800000 */
[----:B------:R3:W5:Y:S02]  /*24e0*/  LDG.E.LTC128B.U16 R24, desc[UR36][R6.64+0x12] ;  /* 0x0000122406187981 */ /* 0x000764000c1e1520 */
.L_x_43:
[----:B------:R-:W-:Y:S05]  /*24f0*/  BSYNC B1 ;  /* 0x0000000000017941 */ /* 0x000fea0003800000 */
.L_x_42:
[----:B-----5:R-:W-:Y:S01]  /*2500*/  IMAD.U32 R14, R24, 0x10000, RZ ;  /* 0x00010000180e7824 */ /* 0x020fe200078e00ff */
[----:B------:R-:W-:Y:S01]  /*2510*/  ISETP.GT.AND P1, PT, R3, 0x8, P1 ;  /* 0x000000080300780c */ /* 0x000fe20000f24270 */
[----:B------:R-:W-:Y:S02]  /*2520*/  BSSY B1, `(.L_x_44) ;  /* 0x0000007000017945 */ /* 0x000fe40003800000 */
[----:B------:R-:W-:-:S04]  /*2530*/  FMUL R14, R14, R57 ;  /* 0x000000390e0e7220 */ /* 0x000fc80000400000 */
[----:B------:R-:W-:-:S05]  /*2540*/  FFMA R14, R29, R56, R14 ;  /* 0x000000381d0e7223 */ /* 0x000fca000000000e */
[----:B------:R-:W-:-:S05]  /*2550*/  F2FP.BF16.F32.PACK_AB R14, RZ, R14 ;  /* 0x0000000eff0e723e */ /* 0x000fca00000010ff */
[----:B------:R0:W-:Y:S01]  /*2560*/  @P3 STG.E.U16 desc[UR36][R8.64+0x12], R14 ;  /* 0x0000120e08003986 */ /* 0x0001e2000c101524 */
[----:B------:R-:W-:Y:S05]  /*2570*/  @!P1 BRA `(.L_x_45) ;  /* 0x0000000000049947 */ /* 0x000fea0003800000 */
[----:B------:R0:W5:Y:S02]  /*2580*/  LDG.E.LTC128B.U16 R24, desc[UR36][R10.64+0x10] ;  /* 0x000010240a187981 */ /* 0x000164000c1e1520 */
.L_x_45:
[----:B------:R-:W-:Y:S05]  /*2590*/  BSYNC B1 ;  /* 0x0000000000017941 */ /* 0x000fea0003800000 */
.L_x_44:
[----:B0----5:R-:W-:Y:S01]  /*25a0*/  IMAD.U32 R14, R24, 0x10000, RZ ;  /* 0x00010000180e7824 */ /* 0x021fe200078e00ff */
        /* <DEDUP_REMOVED lines=8> */
.L_x_47:
[----:B------:R-:W-:Y:S05]  /*2630*/  BSYNC B1 ;  /* 0x0000000000017941 */ /* 0x000fea0003800000 */
.L_x_46:
        /* <DEDUP_REMOVED lines=10> */
.L_x_49:
[----:B------:R-:W-:Y:S05]  /*26e0*/  BSYNC B1 ;  /* 0x0000000000017941 */ /* 0x000fea0003800000 */
.L_x_48:
[----:B0----5:R-:W-:Y:S01]  /*26f0*/  IMAD.U32 R14, R24, 0x10000, RZ ;  /* 0x00010000180e7824 */ /* 0x021fe200078e00ff */
        /* <DEDUP_REMOVED lines=9> */
.L_x_51:
[----:B------:R-:W-:Y:S05]  /*2790*/  BSYNC B1 ;  /* 0x0000000000017941 */ /* 0x000fea0003800000 */
.L_x_50:
        /* <DEDUP_REMOVED lines=9> */
.L_x_53:
[----:B------:R-:W-:Y:S05]  /*2830*/  BSYNC B1 ;  /* 0x0000000000017941 */ /* 0x000fea0003800000 */
.L_x_52:
        /* <DEDUP_REMOVED lines=9> */
.L_x_55:
[----:B------:R-:W-:Y:S05]  /*28d0*/  BSYNC B1 ;  /* 0x0000000000017941 */ /* 0x000fea0003800000 */
.L_x_54:
        /* <DEDUP_REMOVED lines=10> */
.L_x_57:
[----:B------:R-:W-:Y:S05]  /*2980*/  BSYNC B1 ;  /* 0x0000000000017941 */ /* 0x000fea0003800000 */
.L_x_56:
        /* <DEDUP_REMOVED lines=10> */
.L_x_59:
[----:B------:R-:W-:Y:S05]  /*2a30*/  BSYNC B1 ;  /* 0x0000000000017941 */ /* 0x000fea0003800000 */
.L_x_58:
        /* <DEDUP_REMOVED lines=9> */
.L_x_61:
[----:B------:R-:W-:Y:S05]  /*2ad0*/  BSYNC B1 ;  /* 0x0000000000017941 */ /* 0x000fea0003800000 */
.L_x_60:
        /* <DEDUP_REMOVED lines=9> */
.L_x_63:
[----:B------:R-:W-:Y:S05]  /*2b70*/  BSYNC B1 ;  /* 0x0000000000017941 */ /* 0x000fea0003800000 */
.L_x_62:
        /* <DEDUP_REMOVED lines=10> */
.L_x_65:
[----:B------:R-:W-:Y:S05]  /*2c20*/  BSYNC B1 ;  /* 0x0000000000017941 */ /* 0x000fea0003800000 */
.L_x_64:
        /* <DEDUP_REMOVED lines=10> */
.L_x_67:
[----:B------:R-:W-:Y:S05]  /*2cd0*/  BSYNC B1 ;  /* 0x0000000000017941 */ /* 0x000fea0003800000 */
.L_x_66:
        /* <DEDUP_REMOVED lines=9> */
.L_x_69:
[----:B------:R-:W-:Y:S05]  /*2d70*/  BSYNC B1 ;  /* 0x0000000000017941 */ /* 0x000fea0003800000 */
.L_x_68:
        /* <DEDUP_REMOVED lines=9> */
.L_x_71:
[----:B------:R-:W-:Y:S05]  /*2e10*/  BSYNC B1 ;  /* 0x0000000000017941 */ /* 0x000fea0003800000 */
.L_x_70:
        /* <DEDUP_REMOVED lines=10> */
.L_x_73:
[----:B------:R-:W-:Y:S05]  /*2ec0*/  BSYNC B1 ;  /* 0x0000000000017941 */ /* 0x000fea0003800000 */
.L_x_72:
        /* <DEDUP_REMOVED lines=10> */
.L_x_75:
[----:B------:R-:W-:Y:S05]  /*2f70*/  BSYNC B1 ;  /* 0x0000000000017941 */ /* 0x000fea0003800000 */
.L_x_74:
        /* <DEDUP_REMOVED lines=9> */
.L_x_77:
[----:B------:R-:W-:Y:S05]  /*3010*/  BSYNC B1 ;  /* 0x0000000000017941 */ /* 0x000fea0003800000 */
.L_x_76:
        /* <DEDUP_REMOVED lines=9> */
.L_x_79:
[----:B------:R-:W-:Y:S05]  /*30b0*/  BSYNC B1 ;  /* 0x0000000000017941 */ /* 0x000fea0003800000 */
.L_x_78:
        /* <DEDUP_REMOVED lines=10> */
.L_x_81:
[----:B------:R-:W-:Y:S05]  /*3160*/  BSYNC B1 ;  /* 0x0000000000017941 */ /* 0x000fea0003800000 */
.L_x_80:
        /* <DEDUP_REMOVED lines=10> */
.L_x_83:
[----:B------:R-:W-:Y:S05]  /*3210*/  BSYNC B1 ;  /* 0x0000000000017941 */ /* 0x000fea0003800000 */
.L_x_82:
        /* <DEDUP_REMOVED lines=9> */
.L_x_85:
[----:B------:R-:W-:Y:S05]  /*32b0*/  BSYNC B1 ;  /* 0x0000000000017941 */ /* 0x000fea0003800000 */
.L_x_84:
        /* <DEDUP_REMOVED lines=9> */
.L_x_87:
[----:B------:R-:W-:Y:S05]  /*3350*/  BSYNC B1 ;  /* 0x0000000000017941 */ /* 0x000fea0003800000 */
.L_x_86:
        /* <DEDUP_REMOVED lines=10> */
.L_x_89:
[----:B------:R-:W-:Y:S05]  /*3400*/  BSYNC B1 ;  /* 0x0000000000017941 */ /* 0x000fea0003800000 */
.L_x_88:
[----:B0----5:R-:W-:Y:S01]  /*3410*/  IMAD.U32 R14, R24, 0x10000, RZ ;  /* 0x00010000180e7824 */ /* 0x021fe200078e00ff */
[----:B------:R-:W-:Y:S01]  /*3420*/  ISETP.GT.AND P0, PT, R4, 0x39, PT ;  /* 0x000000390400780c */ /* 0x000fe20003f04270 */
[----:B------:R-:W-:Y:S01]  /*3430*/  @P2 IMAD.MOV.U32 R4, RZ, RZ, R8 ;  /* 0x000000ffff042224 */ /* 0x000fe200078e0008 */
[----:B------:R-:W-:Y:S01]  /*3440*/  BSSY B1, `(.L_x_90) ;  /* 0x000000a000017945 */ /* 0x000fe20003800000 */
[----:B------:R-:W-:Y:S01]  /*3450*/  FMUL R5, R14, R57 ;  /* 0x000000390e057220 */ /* 0x000fe20000400000 */
[----:B------:R-:W-:-:S03]  /*3460*/  ISETP.GT.AND P3, PT, R3, RZ, P0 ;  /* 0x000000ff0300720c */ /* 0x000fc60000764270 */
[----:B------:R-:W-:-:S05]  /*3470*/  FFMA R5, R52, R56, R5 ;  /* 0x0000003834057223 */ /* 0x000fca0000000005 */
[----:B------:R-:W-:-:S04]  /*3480*/  F2FP.BF16.F32.PACK_AB R5, RZ, R5 ;  /* 0x00000005ff05723e */ /* 0x000fc800000010ff */
[----:B------:R-:W-:Y:S01]  /*3490*/  PRMT R14, R5, 0x7610, R14 ;  /* 0x00007610050e7816 */ /* 0x000fe2000000000e */
[----:B------:R-:W-:-:S05]  /*34a0*/  @P2 IMAD.MOV.U32 R5, RZ, RZ, R9 ;  /* 0x000000ffff052224 */ /* 0x000fca00078e0009 */
[----:B------:R0:W-:Y:S01]  /*34b0*/  @P2 STG.E.U16 desc[UR36][R4.64+0x70], R14 ;  /* 0x0000700e04002986 */ /* 0x0001e2000c101524 */
[----:B------:R-:W-:Y:S05]  /*34c0*/  @!P3 BRA `(.L_x_91) ;  /* 0x000000000004b947 */ /* 0x000fea0003800000 */
[----:B------:R0:W5:Y:S02]  /*34d0*/  LDG.E.LTC128B.U16 R24, desc[UR36][R6.64+0x72] ;  /* 0x0000722406187981 */ /* 0x000164000c1e1520 */
.L_x_91:
[----:B------:R-:W-:Y:S05]  /*34e0*/  BSYNC B1 ;  /* 0x0000000000017941 */ /* 0x000fea0003800000 */
.L_x_90:
        /* <DEDUP_REMOVED lines=9> */
.L_x_93:
[----:B------:R-:W-:Y:S05]  /*3580*/  BSYNC B1 ;  /* 0x0000000000017941 */ /* 0x000fea0003800000 */
.L_x_92:
[----:B0----5:R-:W-:Y:S01]  /*3590*/  IMAD.U32 R4, R24, 0x10000, RZ ;  /* 0x0001000018047824 */ /* 0x021fe200078e00ff */
[----:B------:R-:W-:Y:S01]  /*35a0*/  ISETP.GT.AND P0, PT, R3, 0x8, P0 ;  /* 0x000000080300780c */ /* 0x000fe20000704270 */
[----:B------:R-:W-:Y:S02]  /*35b0*/  BSSY B1, `(.L_x_94) ;  /* 0x000000a000017945 */ /* 0x000fe40003800000 */
[----:B------:R-:W-:Y:S01]  /*35c0*/  FMUL R5, R4, R57 ;  /* 0x0000003904057220 */ /* 0x000fe20000400000 */
[----:B------:R-:W-:-:S03]  /*35d0*/  @P1 IMAD.MOV.U32 R4, RZ, RZ, R12 ;  /* 0x000000ffff041224 */ /* 0x000fc600078e000c */
[----:B------:R-:W-:-:S05]  /*35e0*/  FFMA R5, R54, R56, R5 ;  /* 0x0000003836057223 */ /* 0x000fca0000000005 */
[----:B------:R-:W-:-:S04]  /*35f0*/  F2FP.BF16.F32.PACK_AB R5, RZ, R5 ;  /* 0x00000005ff05723e */ /* 0x000fc800000010ff */
[----:B-1-34-:R-:W-:Y:S01]  /*3600*/  PRMT R6, R5, 0x7610, R6 ;  /* 0x0000761005067816 */ /* 0x01afe20000000006 */
[----:B------:R-:W-:-:S05]  /*3610*/  @P1 IMAD.MOV.U32 R5, RZ, RZ, R13 ;  /* 0x000000ffff051224 */ /* 0x000fca00078e000d */
[----:B------:R0:W-:Y:S01]  /*3620*/  @P1 STG.E.U16 desc[UR36][R4.64+0x70], R6 ;  /* 0x0000700604001986 */ /* 0x0001e2000c101524 */
[----:B------:R-:W-:Y:S05]  /*3630*/  @!P0 BRA `(.L_x_95) ;  /* 0x0000000000048947 */ /* 0x000fea0003800000 */
[----:B------:R1:W5:Y:S02]  /*3640*/  LDG.E.LTC128B.U16 R24, desc[UR36][R10.64+0x72] ;  /* 0x000072240a187981 */ /* 0x000364000c1e1520 */
.L_x_95:
[----:B------:R-:W-:Y:S05]  /*3650*/  BSYNC B1 ;  /* 0x0000000000017941 */ /* 0x000fea0003800000 */
.L_x_94:
[----:B------:R-:W-:Y:S05]  /*3660*/  @!P0 BRA `(.L_x_96) ;  /* 0x0000000800a88947 */ /* 0x000fea0003800000 */
[----:B-----5:R-:W-:-:S04]  /*3670*/  IMAD.U32 R24, R24, 0x10000, RZ ;  /* 0x0001000018187824 */ /* 0x020fc800078e00ff */
[----:B------:R-:W-:-:S04]  /*3680*/  FMUL R24, R24, R57 ;  /* 0x0000003918187220 */ /* 0x000fc80000400000 */
[----:B------:R-:W-:-:S05]  /*3690*/  FFMA R24, R55, R56, R24 ;  /* 0x0000003837187223 */ /* 0x000fca0000000018 */
[----:B------:R-:W-:-:S05]  /*36a0*/  F2FP.BF16.F32.PACK_AB R24, RZ, R24 ;  /* 0x00000018ff18723e */ /* 0x000fca00000010ff */
[----:B------:R3:W-:Y:S01]  /*36b0*/  STG.E.U16 desc[UR36][R12.64+0x72], R24 ;  /* 0x000072180c007986 */ /* 0x0007e2000c101524 */
[----:B------:R-:W-:Y:S05]  /*36c0*/  BRA `(.L_x_96) ;  /* 0x0000000800907947 */ /* 0x000fea0003800000 */
.L_x_35:
[----:B------:R-:W-:Y:S01]  /*36d0*/  ISETP.GT.AND P0, PT, R4, 0x1, PT ;  /* 0x000000010400780c */ /* 0x000fe20003f04270 */
[----:B------:R-:W-:Y:S01]  /*36e0*/  ULDC.64 UR4, c[0x0][0x5c0] ;  /* 0x0001700000047ab9 */ /* 0x000fe20000000a00 */
[-C--:B------:R-:W-:Y:S01]  /*36f0*/  FMUL R24, R24, R56.reuse ;  /* 0x0000003818187220 */ /* 0x080fe20000400000 */
[-C--:B------:R-:W-:Y:S01]  /*3700*/  FMUL R25, R25, R56.reuse ;  /* 0x0000003819197220 */ /* 0x080fe20000400000 */
[----:B------:R-:W-:Y:S01]  /*3710*/  ISETP.GT.AND P3, PT, R3, RZ, P0 ;  /* 0x000000ff0300720c */ /* 0x000fe20000764270 */
[-C--:B------:R-:W-:Y:S01]  /*3720*/  FMUL R26, R26, R56.reuse ;  /* 0x000000381a1a7220 */ /* 0x080fe20000400000 */
[----:B------:R-:W-:Y:S01]  /*3730*/  LEA R6, P4, R60, UR4, 0x1 ;  /* 0x000000043c067c11 */ /* 0x000fe2000f8808ff */
[----:B------:R-:W-:Y:S01]  /*3740*/  FMUL R27, R27, R56 ;  /* 0x000000381b1b7220 */ /* 0x000fe20000400000 */
[----:B------:R-:W-:Y:S01]  /*3750*/  F2FP.BF16.F32.PACK_AB R24, RZ, R24 ;  /* 0x00000018ff18723e */ /* 0x000fe200000010ff */
[-C--:B------:R-:W-:Y:S01]  /*3760*/  FMUL R28, R28, R56.reuse ;  /* 0x000000381c1c7220 */ /* 0x080fe20000400000 */
[----:B------:R-:W-:Y:S01]  /*3770*/  LEA.HI.X R7, R60, UR5, R75, 0x1, P4 ;  /* 0x000000053c077c11 */ /* 0x000fe2000a0f0c4b */
[-C--:B------:R-:W-:Y:S01]  /*3780*/  FMUL R29, R29, R56.reuse ;  /* 0x000000381d1d7220 */ /* 0x080fe20000400000 */
[----:B------:R-:W-:Y:S01]  /*3790*/  F2FP.BF16.F32.PACK_AB R25, RZ, R25 ;  /* 0x00000019ff19723e */ /* 0x000fe200000010ff */
[-C--:B------:R-:W-:Y:S01]  /*37a0*/  FMUL R30, R30, R56.reuse ;  /* 0x000000381e1e7220 */ /* 0x080fe20000400000 */
[----:B------:R-:W-:Y:S01]  /*37b0*/  SHF.L.U64.HI R67, R66, 0x4, R67 ;  /* 0x0000000442437819 */ /* 0x000fe20000010243 */
[----:B------:R-:W-:Y:S01]  /*37c0*/  @P1 STG.E.U16 desc[UR36][R6.64], R24 ;  /* 0x0000001806001986 */ /* 0x000fe2000c101524 */
[----:B------:R-:W-:Y:S01]  /*37d0*/  ISETP.GT.AND P1, PT, R4, 0x8, PT ;  /* 0x000000080400780c */ /* 0x000fe20003f24270 */
[----:B------:R-:W-:Y:S01]  /*37e0*/  FMUL R31, R31, R56 ;  /* 0x000000381f1f7220 */ /* 0x000fe20000400000 */
[C---:B------:R-:W-:Y:S01]  /*37f0*/  ISETP.GT.AND P4, PT, R3.reuse, 0x8, P0 ;  /* 0x000000080300780c */ /* 0x040fe20000784270 */
[----:B------:R-:W-:Y:S01]  /*3800*/  @P3 STG.E.U16 desc[UR36][R6.64+0x2], R25 ;  /* 0x0000021906003986 */ /* 0x000fe2000c101524 */
[----:B------:R-:W-:Y:S01]  /*3810*/  LEA R8, P3, R66, R6, 0x4 ;  /* 0x0000000642087211 */ /* 0x000fe200078620ff */
[-C--:B------:R-:W-:Y:S01]  /*3820*/  FMUL R32, R32, R56.reuse ;  /* 0x0000003820207220 */ /* 0x080fe20000400000 */
[----:B------:R-:W-:Y:S01]  /*3830*/  ISETP.GT.AND P2, PT, R3, 0x8, P2 ;  /* 0x000000080300780c */ /* 0x000fe20001744270 */
[-C--:B------:R-:W-:Y:S01]  /*3840*/  FMUL R33, R33, R56.reuse ;  /* 0x0000003821217220 */ /* 0x080fe20000400000 */
[----:B------:R-:W-:Y:S01]  /*3850*/  ISETP.GT.AND P0, PT, R4, 0x9, PT ;  /* 0x000000090400780c */ /* 0x000fe20003f04270 */
[----:B------:R-:W-:Y:S01]  /*3860*/  IMAD.X R9, R67, 0x1, R7, P3 ;  /* 0x0000000143097824 */ /* 0x000fe200018e0607 */
[C---:B------:R-:W-:Y:S01]  /*3870*/  ISETP.GT.AND P5, PT, R3.reuse, RZ, P1 ;  /* 0x000000ff0300720c */ /* 0x040fe20000fa4270 */
[-C--:B------:R-:W-:Y:S01]  /*3880*/  FMUL R34, R34, R56.reuse ;  /* 0x0000003822227220 */ /* 0x080fe20000400000 */
[----:B------:R-:W-:Y:S01]  /*3890*/  ISETP.GT.AND P3, PT, R3, RZ, P0 ;  /* 0x000000ff0300720c */ /* 0x000fe20000764270 */
[----:B------:R-:W-:Y:S01]  /*38a0*/  FMUL R35, R35, R56 ;  /* 0x0000003823237220 */ /* 0x000fe20000400000 */
[----:B------:R-:W-:Y:S01]  /*38b0*/  F2FP.BF16.F32.PACK_AB R26, RZ, R26 ;  /* 0x0000001aff1a723e */ /* 0x000fe200000010ff */
[-C--:B------:R-:W-:Y:S01]  /*38c0*/  FMUL R36, R36, R56.reuse ;  /* 0x0000003824247220 */ /* 0x080fe20000400000 */
[----:B------:R-:W-:Y:S01]  /*38d0*/  F2FP.BF16.F32.PACK_AB R27, RZ, R27 ;  /* 0x0000001bff1b723e */ /* 0x000fe200000010ff */
[----:B------:R-:W-:Y:S01]  /*38e0*/  FMUL R37, R37, R56 ;  /* 0x0000003825257220 */ /* 0x000fe20000400000 */
[----:B------:R-:W-:Y:S01]  /*38f0*/  F2FP.BF16.F32.PACK_AB R28, RZ, R28 ;  /* 0x0000001cff1c723e */ /* 0x000fe200000010ff */
[----:B------:R-:W-:Y:S01]  /*3900*/  @P2 STG.E.U16 desc[UR36][R8.64], R26 ;  /* 0x0000001a08002986 */ /* 0x000fe2000c101524 */
[----:B------:R-:W-:Y:S01]  /*3910*/  F2FP.BF16.F32.PACK_AB R29, RZ, R29 ;  /* 0x0000001dff1d723e */ /* 0x000fe200000010ff */
[-C--:B------:R-:W-:Y:S01]  /*3920*/  FMUL R38, R38, R56.reuse ;  /* 0x0000003826267220 */ /* 0x080fe20000400000 */
[----:B------:R-:W-:Y:S01]  /*3930*/  ISETP.GT.AND P2, PT, R3, 0x8, P1 ;  /* 0x000000080300780c */ /* 0x000fe20000f44270 */
[----:B------:R-:W-:Y:S01]  /*3940*/  @P4 STG.E.U16 desc[UR36][R8.64+0x2], R27 ;  /* 0x0000021b08004986 */ /* 0x000fe2000c101524 */
[----:B------:R-:W-:Y:S01]  /*3950*/  ISETP.GT.AND P1, PT, R4, 0x10, PT ;  /* 0x000000100400780c */ /* 0x000fe20003f24270 */
[----:B------:R-:W-:Y:S01]  /*3960*/  FMUL R39, R39, R56 ;  /* 0x0000003827277220 */ /* 0x000fe20000400000 */
[----:B------:R-:W-:Y:S01]  /*3970*/  F2FP.BF16.F32.PACK_AB R30, RZ, R30 ;  /* 0x0000001eff1e723e */ /* 0x000fe200000010ff */
[----:B------:R-:W-:Y:S01]  /*3980*/  @P5 STG.E.U16 desc[UR36][R6.64+0x10], R28 ;  /* 0x0000101c06005986 */ /* 0x000fe2000c101524 */
[C---:B------:R-:W-:Y:S01]  /*3990*/  ISETP.GT.AND P4, PT, R3.reuse, RZ, P1 ;  /* 0x000000ff0300720c */ /* 0x040fe20000f84270 */
[-C--:B------:R-:W-:Y:S01]  /*39a0*/  FMUL R40, R40, R56.reuse ;  /* 0x0000003828287220 */ /* 0x080fe20000400000 */
[----:B------:R-:W-:Y:S01]  /*39b0*/  F2FP.BF16.F32.PACK_AB R31, RZ, R31 ;  /* 0x0000001fff1f723e */ /* 0x000fe200000010ff */
[----:B------:R-:W-:Y:S01]  /*39c0*/  @P3 STG.E.U16 desc[UR36][R6.64+0x12], R29 ;  /* 0x0000121d06003986 */ /* 0x000fe2000c101524 */
[----:B------:R-:W-:Y:S01]  /*39d0*/  ISETP.GT.AND P3, PT, R3, 0x8, P0 ;  /* 0x000000080300780c */ /* 0x000fe20000764270 */
[----:B------:R-:W-:Y:S01]  /*39e0*/  FMUL R41, R41, R56 ;  /* 0x0000003829297220 */ /* 0x000fe20000400000 */
[----:B------:R-:W-:Y:S01]  /*39f0*/  ISETP.GT.AND P0, PT, R4, 0x11, PT ;  /* 0x000000110400780c */ /* 0x000fe20003f04270 */
[----:B------:R-:W-:Y:S01]  /*3a00*/  @P2 STG.E.U16 desc[UR36][R8.64+0x10], R30 ;  /* 0x0000101e08002986 */ /* 0x000fe2000c101524 */
[----:B------:R-:W-:Y:S01]  /*3a10*/  F2FP.BF16.F32.PACK_AB R32, RZ, R32 ;  /* 0x00000020ff20723e */ /* 0x000fe200000010ff */
[-C--:B------:R-:W-:Y:S01]  /*3a20*/  FMUL R42, R42, R56.reuse ;  /* 0x000000382a2a7220 */ /* 0x080fe20000400000 */
[----:B------:R-:W-:Y:S01]  /*3a30*/  ISETP.GT.AND P5, PT, R3, RZ, P0 ;  /* 0x000000ff0300720c */ /* 0x000fe200007a4270 */
[-C--:B------:R-:W-:Y:S01]  /*3a40*/  FMUL R43, R43, R56.reuse ;  /* 0x000000382b2b7220 */ /* 0x080fe20000400000 */
[----:B------:R-:W-:Y:S01]  /*3a50*/  ISETP.GT.AND P2, PT, R3, 0x8, P1 ;  /* 0x000000080300780c */ /* 0x000fe20000f44270 */
[-C--:B------:R-:W-:Y:S01]  /*3a60*/  FMUL R44, R44, R56.reuse ;  /* 0x000000382c2c7220 */ /* 0x080fe20000400000 */
[----:B------:R-:W-:Y:S01]  /*3a70*/  ISETP.GT.AND P1, PT, R4, 0x18, PT ;  /* 0x000000180400780c */ /* 0x000fe20003f24270 */
[-C--:B------:R-:W-:Y:S01]  /*3a80*/  FMUL R45, R45, R56.reuse ;  /* 0x000000382d2d7220 */ /* 0x080fe20000400000 */
[----:B------:R-:W-:Y:S01]  /*3a90*/  F2FP.BF16.F32.PACK_AB R33, RZ, R33 ;  /* 0x00000021ff21723e */ /* 0x000fe200000010ff */
[----:B------:R-:W-:Y:S01]  /*3aa0*/  @P3 STG.E.U16 desc[UR36][R8.64+0x12], R31 ;  /* 0x0000121f08003986 */ /* 0x000fe2000c101524 */
[C---:B------:R-:W-:Y:S01]  /*3ab0*/  ISETP.GT.AND P3, PT, R3.reuse, 0x8, P0 ;  /* 0x000000080300780c */ /* 0x040fe20000764270 */
[-C--:B------:R-:W-:Y:S01]  /*3ac0*/  FMUL R46, R46, R56.reuse ;  /* 0x000000382e2e7220 */ /* 0x080fe20000400000 */
[----:B------:R-:W-:Y:S01]  /*3ad0*/  ISETP.GT.AND P0, PT, R4, 0x19, PT ;  /* 0x000000190400780c */ /* 0x000fe20003f04270 */
[----:B------:R-:W-:Y:S01]  /*3ae0*/  @P4 STG.E.U16 desc[UR36][R6.64+0x20], R32 ;  /* 0x0000202006004986 */ /* 0x000fe2000c101524 */
[----:B------:R-:W-:Y:S01]  /*3af0*/  ISETP.GT.AND P4, PT, R3, RZ, P1 ;  /* 0x000000ff0300720c */ /* 0x000fe20000f84270 */
[----:B------:R-:W-:Y:S01]  /*3b00*/  FMUL R47, R47, R56 ;  /* 0x000000382f2f7220 */ /* 0x000fe20000400000 */
[----:B------:R-:W-:Y:S01]  /*3b10*/  F2FP.BF16.F32.PACK_AB R34, RZ, R34 ;  /* 0x00000022ff22723e */ /* 0x000fe200000010ff */
[----:B------:R-:W-:Y:S01]  /*3b20*/  @P5 STG.E.U16 desc[UR36][R6.64+0x22], R33 ;  /* 0x0000222106005986 */ /* 0x000fe2000c101524 */
[----:B------:R-:W-:Y:S01]  /*3b30*/  ISETP.GT.AND P5, PT, R3, RZ, P0 ;  /* 0x000000ff0300720c */ /* 0x000fe200007a4270 */
[----:B------:R-:W-:Y:S01]  /*3b40*/  FMUL R48, R48, R56 ;  /* 0x0000003830307220 */ /* 0x000fe20000400000 */
[----:B------:R-:W-:Y:S01]  /*3b50*/  F2FP.BF16.F32.PACK_AB R35, RZ, R35 ;  /* 0x00000023ff23723e */ /* 0x000fe200000010ff */
[----:B------:R-:W-:Y:S01]  /*3b60*/  @P2 STG.E.U16 desc[UR36][R8.64+0x20], R34 ;  /* 0x0000202208002986 */ /* 0x000fe2000c101524 */
[----:B------:R-:W-:Y:S01]  /*3b70*/  F2FP.BF16.F32.PACK_AB R36, RZ, R36 ;  /* 0x00000024ff24723e */ /* 0x000fe200000010ff */
[-C--:B------:R-:W-:Y:S01]  /*3b80*/  FMUL R49, R49, R56.reuse ;  /* 0x0000003831317220 */ /* 0x080fe20000400000 */
[C---:B------:R-:W-:Y:S01]  /*3b90*/  ISETP.GT.AND P2, PT, R3.reuse, 0x8, P1 ;  /* 0x000000080300780c */ /* 0x040fe20000f44270 */
[----:B------:R-:W-:Y:S01]  /*3ba0*/  @P3 STG.E.U16 desc[UR36][R8.64+0x22], R35 ;  /* 0x0000222308003986 */ /* 0x000fe2000c101524 */
[----:B------:R-:W-:Y:S01]  /*3bb0*/  ISETP.GT.AND P1, PT, R4, 0x20, PT ;  /* 0x000000200400780c */ /* 0x000fe20003f24270 */
[-C--:B------:R-:W-:Y:S01]  /*3bc0*/  FMUL R50, R50, R56.reuse ;  /* 0x0000003832327220 */ /* 0x080fe20000400000 */
[----:B------:R-:W-:Y:S01]  /*3bd0*/  F2FP.BF16.F32.PACK_AB R37, RZ, R37 ;  /* 0x00000025ff25723e */ /* 0x000fe200000010ff */
[----:B------:R-:W-:Y:S01]  /*3be0*/  @P4 STG.E.U16 desc[UR36][R6.64+0x30], R36 ;  /* 0x0000302406004986 */ /* 0x000fe2000c101524 */
[----:B------:R-:W-:Y:S01]  /*3bf0*/  ISETP.GT.AND P3, PT, R3, 0x8, P0 ;  /* 0x000000080300780c */ /* 0x000fe20000764270 */
[-C--:B------:R-:W-:Y:S01]  /*3c00*/  FMUL R51, R51, R56.reuse ;  /* 0x0000003833337220 */ /* 0x080fe20000400000 */
[----:B------:R-:W-:Y:S01]  /*3c10*/  ISETP.GT.AND P0, PT, R4, 0x21, PT ;  /* 0x000000210400780c */ /* 0x000fe20003f04270 */
[----:B------:R-:W-:Y:S01]  /*3c20*/  @P5 STG.E.U16 desc[UR36][R6.64+0x32], R37 ;  /* 0x0000322506005986 */ /* 0x000fe2000c101524 */
        /* <DEDUP_REMOVED lines=10> */
[----:B------:R-:W-:-:S02]  /*3cd0*/  F2FP.BF16.F32.PACK_AB R41, RZ, R41 ;  /* 0x00000029ff29723e */ /* 0x000fc400000010ff */
[C---:B------:R-:W-:Y:S01]  /*3ce0*/  ISETP.GT.AND P1, PT, R3.reuse, 0x8, P1 ;  /* 0x000000080300780c */ /* 0x040fe20000f24270 */
[----:B------:R-:W-:Y:S01]  /*3cf0*/  @P3 STG.E.U16 desc[UR36][R8.64+0x32], R39 ;  /* 0x0000322708003986 */ /* 0x000fe2000c101524 */
[C---:B------:R-:W-:Y:S02]  /*3d00*/  ISETP.GT.AND P2, PT, R3.reuse, 0x8, P0 ;  /* 0x000000080300780c */ /* 0x040fe40000744270 */
[C---:B------:R-:W-:Y:S01]  /*3d10*/  ISETP.GT.AND P0, PT, R4.reuse, 0x29, PT ;  /* 0x000000290400780c */ /* 0x040fe20003f04270 */
[----:B------:R-:W-:Y:S01]  /*3d20*/  @P4 STG.E.U16 desc[UR36][R6.64+0x40], R40 ;  /* 0x0000402806004986 */ /* 0x000fe2000c101524 */
[----:B------:R-:W-:Y:S02]  /*3d30*/  ISETP.GT.AND P4, PT, R4, 0x28, PT ;  /* 0x000000280400780c */ /* 0x000fe40003f84270 */
[----:B------:R-:W-:Y:S01]  /*3d40*/  F2FP.BF16.F32.PACK_AB R42, RZ, R42 ;  /* 0x0000002aff2a723e */ /* 0x000fe200000010ff */
[----:B------:R-:W-:Y:S01]  /*3d50*/  @P5 STG.E.U16 desc[UR36][R6.64+0x42], R41 ;  /* 0x0000422906005986 */ /* 0x000fe2000c101524 */
[----:B------:R-:W-:-:S02]  /*3d60*/  ISETP.GT.AND P5, PT, R3, RZ, P4 ;  /* 0x000000ff0300720c */ /* 0x000fc400027a4270 */
[C---:B------:R-:W-:Y:S01]  /*3d70*/  ISETP.GT.AND P3, PT, R3.reuse, RZ, P0 ;  /* 0x000000ff0300720c */ /* 0x040fe20000764270 */
[----:B------:R-:W-:Y:S01]  /*3d80*/  @P1 STG.E.U16 desc[UR36][R8.64+0x40], R42 ;  /* 0x0000402a08001986 */ /* 0x000fe2000c101524 */
[----:B------:R-:W-:Y:S02]  /*3d90*/  F2FP.BF16.F32.PACK_AB R43, RZ, R43 ;  /* 0x0000002bff2b723e */ /* 0x000fe400000010ff */
[----:B------:R-:W-:Y:S02]  /*3da0*/  F2FP.BF16.F32.PACK_AB R44, RZ, R44 ;  /* 0x0000002cff2c723e */ /* 0x000fe400000010ff */
[C---:B------:R-:W-:Y:S01]  /*3db0*/  ISETP.GT.AND P4, PT, R3.reuse, 0x8, P4 ;  /* 0x000000080300780c */ /* 0x040fe20002784270 */
[----:B------:R-:W-:Y:S01]  /*3dc0*/  @P2 STG.E.U16 desc[UR36][R8.64+0x42], R43 ;  /* 0x0000422b08002986 */ /* 0x000fe2000c101524 */
[----:B------:R-:W-:Y:S02]  /*3dd0*/  F2FP.BF16.F32.PACK_AB R45, RZ, R45 ;  /* 0x0000002dff2d723e */ /* 0x000fe400000010ff */
[----:B------:R-:W-:Y:S01]  /*3de0*/  ISETP.GT.AND P2, PT, R4, 0x31, PT ;  /* 0x000000310400780c */ /* 0x000fe20003f44270 */
[----:B------:R-:W-:Y:S01]  /*3df0*/  @P5 STG.E.U16 desc[UR36][R6.64+0x50], R44 ;  /* 0x0000502c06005986 */ /* 0x000fe2000c101524 */
[----:B------:R-:W-:-:S02]  /*3e00*/  ISETP.GT.AND P5, PT, R3, 0x8, P0 ;  /* 0x000000080300780c */ /* 0x000fc400007a4270 */
[C---:B------:R-:W-:Y:S01]  /*3e10*/  ISETP.GT.AND P1, PT, R4.reuse, 0x38, PT ;  /* 0x000000380400780c */ /* 0x040fe20003f24270 */
[----:B------:R-:W-:Y:S01]  /*3e20*/  @P3 STG.E.U16 desc[UR36][R6.64+0x52], R45 ;  /* 0x0000522d06003986 */ /* 0x000fe2000c101524 */
[C---:B------:R-:W-:Y:S02]  /*3e30*/  ISETP.GT.AND P3, PT, R4.reuse, 0x30, PT ;  /* 0x000000300400780c */ /* 0x040fe40003f64270 */
[----:B------:R-:W-:Y:S01]  /*3e40*/  ISETP.GT.AND P0, PT, R4, 0x39, PT ;  /* 0x000000390400780c */ /* 0x000fe20003f04270 */
[----:B------:R-:W-:Y:S01]  /*3e50*/  @P4 IMAD.MOV.U32 R4, RZ, RZ, R8 ;  /* 0x000000ffff044224 */ /* 0x000fe200078e0008 */
[----:B------:R-:W-:Y:S01]  /*3e60*/  F2FP.BF16.F32.PACK_AB R46, RZ, R46 ;  /* 0x0000002eff2e723e */ /* 0x000fe200000010ff */
[----:B------:R-:W-:Y:S01]  /*3e70*/  @P4 IMAD.MOV.U32 R5, RZ, RZ, R9 ;  /* 0x000000ffff054224 */ /* 0x000fe200078e0009 */
[----:B------:R-:W-:Y:S02]  /*3e80*/  F2FP.BF16.F32.PACK_AB R47, RZ, R47 ;  /* 0x0000002fff2f723e */ /* 0x000fe400000010ff */
[----:B------:R-:W-:-:S02]  /*3e90*/  F2FP.BF16.F32.PACK_AB R48, RZ, R48 ;  /* 0x00000030ff30723e */ /* 0x000fc400000010ff */
[----:B------:R0:W-:Y:S01]  /*3ea0*/  @P4 STG.E.U16 desc[UR36][R4.64+0x50], R46 ;  /* 0x0000502e04004986 */ /* 0x0001e2000c101524 */
[C---:B------:R-:W-:Y:S02]  /*3eb0*/  ISETP.GT.AND P4, PT, R3.reuse, RZ, P2 ;  /* 0x000000ff0300720c */ /* 0x040fe40001784270 */
[----:B------:R-:W-:Y:S02]  /*3ec0*/  F2FP.BF16.F32.PACK_AB R49, RZ, R49 ;  /* 0x00000031ff31723e */ /* 0x000fe400000010ff */
[----:B------:R-:W-:Y:S02]  /*3ed0*/  ISETP.GT.AND P2, PT, R3, 0x8, P2 ;  /* 0x000000080300780c */ /* 0x000fe40001744270 */
[----:B------:R-:W-:Y:S02]  /*3ee0*/  F2FP.BF16.F32.PACK_AB R50, RZ, R50 ;  /* 0x00000032ff32723e */ /* 0x000fe400000010ff */
[----:B------:R-:W-:Y:S02]  /*3ef0*/  F2FP.BF16.F32.PACK_AB R51, RZ, R51 ;  /* 0x00000033ff33723e */ /* 0x000fe400000010ff */
[----:B------:R-:W-:Y:S01]  /*3f00*/  F2FP.BF16.F32.PACK_AB R52, RZ, R52 ;  /* 0x00000034ff34723e */ /* 0x000fe200000010ff */
[----:B0-----:R-:W-:Y:S01]  /*3f10*/  @P5 IMAD.MOV.U32 R4, RZ, RZ, R8 ;  /* 0x000000ffff045224 */ /* 0x001fe200078e0008 */
[----:B------:R-:W-:Y:S01]  /*3f20*/  F2FP.BF16.F32.PACK_AB R53, RZ, R53 ;  /* 0x00000035ff35723e */ /* 0x000fe200000010ff */
[----:B------:R-:W-:Y:S01]  /*3f30*/  @P5 IMAD.MOV.U32 R5, RZ, RZ, R9 ;  /* 0x000000ffff055224 */ /* 0x000fe200078e0009 */
[----:B------:R-:W-:-:S02]  /*3f40*/  F2FP.BF16.F32.PACK_AB R54, RZ, R54 ;  /* 0x00000036ff36723e */ /* 0x000fc400000010ff */
[----:B------:R-:W-:Y:S02]  /*3f50*/  F2FP.BF16.F32.PACK_AB R55, RZ, R55 ;  /* 0x00000037ff37723e */ /* 0x000fe400000010ff */
[----:B------:R0:W-:Y:S01]  /*3f60*/  @P5 STG.E.U16 desc[UR36][R4.64+0x52], R47 ;  /* 0x0000522f04005986 */ /* 0x0001e2000c101524 */
[C---:B------:R-:W-:Y:S02]  /*3f70*/  ISETP.GT.AND P5, PT, R3.reuse, RZ, P3 ;  /* 0x000000ff0300720c */ /* 0x040fe40001fa4270 */
[----:B------:R-:W-:-:S11]  /*3f80*/  ISETP.GT.AND P3, PT, R3, 0x8, P3 ;  /* 0x000000080300780c */ /* 0x000fd60001f64270 */
[----:B0-----:R-:W-:Y:S02]  /*3f90*/  @P5 IMAD.MOV.U32 R4, RZ, RZ, R6 ;  /* 0x000000ffff045224 */ /* 0x001fe400078e0006 */
[----:B------:R-:W-:-:S05]  /*3fa0*/  @P5 IMAD.MOV.U32 R5, RZ, RZ, R7 ;  /* 0x000000ffff055224 */ /* 0x000fca00078e0007 */
[----:B------:R0:W-:Y:S01]  /*3fb0*/  @P5 STG.E.U16 desc[UR36][R4.64+0x60], R48 ;  /* 0x0000603004005986 */ /* 0x0001e2000c101524 */
[C---:B------:R-:W-:Y:S02]  /*3fc0*/  ISETP.GT.AND P5, PT, R3.reuse, RZ, P0 ;  /* 0x000000ff0300720c */ /* 0x040fe400007a4270 */
[----:B------:R-:W-:Y:S01]  /*3fd0*/  ISETP.GT.AND P0, PT, R3, 0x8, P0 ;  /* 0x000000080300780c */ /* 0x000fe20000704270 */
[----:B0-----:R-:W-:Y:S02]  /*3fe0*/  @P4 IMAD.MOV.U32 R4, RZ, RZ, R6 ;  /* 0x000000ffff044224 */ /* 0x001fe400078e0006 */
[----:B------:R-:W-:-:S05]  /*3ff0*/  @P4 IMAD.MOV.U32 R5, RZ, RZ, R7 ;  /* 0x000000ffff054224 */ /* 0x000fca00078e0007 */
[----:B------:R0:W-:Y:S01]  /*4000*/  @P4 STG.E.U16 desc[UR36][R4.64+0x62], R49 ;  /* 0x0000623104004986 */ /* 0x0001e2000c101524 */
[C---:B------:R-:W-:Y:S02]  /*4010*/  ISETP.GT.AND P4, PT, R3.reuse, RZ, P1 ;  /* 0x000000ff0300720c */ /* 0x040fe40000f84270 */
[----:B------:R-:W-:Y:S01]  /*4020*/  ISETP.GT.AND P1, PT, R3, 0x8, P1 ;  /* 0x000000080300780c */ /* 0x000fe20000f24270 */
[----:B0-----:R-:W-:Y:S02]  /*4030*/  @P3 IMAD.MOV.U32 R4, RZ, RZ, R8 ;  /* 0x000000ffff043224 */ /* 0x001fe400078e0008 */
[----:B------:R-:W-:-:S05]  /*4040*/  @P3 IMAD.MOV.U32 R5, RZ, RZ, R9 ;  /* 0x000000ffff053224 */ /* 0x000fca00078e0009 */
[----:B------:R0:W-:Y:S02]  /*4050*/  @P3 STG.E.U16 desc[UR36][R4.64+0x60], R50 ;  /* 0x0000603204003986 */ /* 0x0001e4000c101524 */
[----:B0-----:R-:W-:Y:S02]  /*4060*/  @P2 IMAD.MOV.U32 R4, RZ, RZ, R8 ;  /* 0x000000ffff042224 */ /* 0x001fe400078e0008 */
[----:B------:R-:W-:-:S05]  /*4070*/  @P2 IMAD.MOV.U32 R5, RZ, RZ, R9 ;  /* 0x000000ffff052224 */ /* 0x000fca00078e0009 */
[----:B------:R0:W-:Y:S02]  /*4080*/  @P2 STG.E.U16 desc[UR36][R4.64+0x62], R51 ;  /* 0x0000623304002986 */ /* 0x0001e4000c101524 */
[----:B0-----:R-:W-:Y:S02]  /*4090*/  @P4 IMAD.MOV.U32 R4, RZ, RZ, R6 ;  /* 0x000000ffff044224 */ /* 0x001fe400078e0006 */
[----:B------:R-:W-:-:S05]  /*40a0*/  @P4 IMAD.MOV.U32 R5, RZ, RZ, R7 ;  /* 0x000000ffff054224 */ /* 0x000fca00078e0007 */
[----:B------:R0:W-:Y:S04]  /*40b0*/  @P4 STG.E.U16 desc[UR36][R4.64+0x70], R52 ;  /* 0x0000703404004986 */ /* 0x0001e8000c101524 */
[----:B------:R4:W-:Y:S01]  /*40c0*/  @P5 STG.E.U16 desc[UR36][R6.64+0x72], R53 ;  /* 0x0000723506005986 */ /* 0x0009e2000c101524 */
[----:B0-----:R-:W-:Y:S02]  /*40d0*/  @P1 IMAD.MOV.U32 R4, RZ, RZ, R8 ;  /* 0x000000ffff041224 */ /* 0x001fe400078e0008 */
[----:B------:R-:W-:-:S05]  /*40e0*/  @P1 IMAD.MOV.U32 R5, RZ, RZ, R9 ;  /* 0x000000ffff051224 */ /* 0x000fca00078e0009 */
[----:B------:R4:W-:Y:S04]  /*40f0*/  @P1 STG.E.U16 desc[UR36][R4.64+0x70], R54 ;  /* 0x0000703604001986 */ /* 0x0009e8000c101524 */
[----:B------:R4:W-:Y:S02]  /*4100*/  @P0 STG.E.U16 desc[UR36][R8.64+0x72], R55 ;  /* 0x0000723708000986 */ /* 0x0009e4000c101524 */
.L_x_96:
[----:B------:R-:W-:Y:S05]  /*4110*/  BSYNC B0 ;  /* 0x0000000000007941 */ /* 0x000fea0003800000 */
.L_x_34:
[----:B------:R-:W-:Y:S01]  /*4120*/  ULDC UR4, c[0x0][0xc] ;  /* 0x0000030000047ab9 */ /* 0x000fe20000000800 */
[----:B------:R-:W-:Y:S01]  /*4130*/  ULDC UR5, c[0x0][0x10] ;  /* 0x0000040000057ab9 */ /* 0x000fe20000000800 */
[----:B------:R-:W0:Y:S01]  /*4140*/  LDC R3, c[0x0][0x14] ;  /* 0x00000500ff037b82 */ /* 0x000e220000000800 */
[----:B------:R-:W-:Y:S01]  /*4150*/  UIMAD.WIDE.U32 UR4, UR4, UR5, URZ ;  /* 0x00000005040472a5 */ /* 0x000fe2000f8e003f */
[----:B------:R-:W-:Y:S02]  /*4160*/  IMAD.MOV.U32 R61, RZ, RZ, -0x1 ;  /* 0xffffffffff3d7424 */ /* 0x000fe400078e00ff */
[----:B------:R-:W-:-:S03]  /*4170*/  IMAD.MOV.U32 R59, RZ, RZ, -0x1 ;  /* 0xffffffffff3b7424 */ /* 0x000fc600078e00ff */
[----:B0-----:R-:W-:-:S04]  /*4180*/  IMAD.WIDE.U32 R16, R3, UR4, R16 ;  /* 0x0000000403107c25 */ /* 0x001fc8000f8e0010 */
[----:B------:R-:W-:Y:S01]  /*4190*/  IMAD R3, R3, UR5, RZ ;  /* 0x0000000503037c24 */ /* 0x000fe2000f8e02ff */
[----:B------:R-:W-:Y:S02]  /*41a0*/  ULDC.64 UR4, c[0x0][0x650] ;  /* 0x0001940000047ab9 */ /* 0x000fe40000000a00 */
[----:B------:R-:W-:Y:S01]  /*41b0*/  ISETP.GE.U32.AND P0, PT, R16, UR4, PT ;  /* 0x0000000410007c0c */ /* 0x000fe2000bf06070 */
[--C-:B------:R-:W-:Y:S01]  /*41c0*/  IMAD.IADD R17, R17, 0x1, R3.reuse ;  /* 0x0000000111117824 */ /* 0x100fe200078e0203 */
[----:B------:R-:W-:-:S04]  /*41d0*/  PRMT R3, RZ, 0x7610, R3 ;  /* 0x00007610ff037816 */ /* 0x000fc80000000003 */
[----:B------:R-:W-:-:S13]  /*41e0*/  ISETP.GE.U32.AND.EX P0, PT, R17, UR5, PT, P0 ;  /* 0x0000000511007c0c */ /* 0x000fda000bf06100 */
[----:B------:R-:W-:Y:S05]  /*41f0*/  @P0 BRA `(.L_x_97) ;  /* 0x0000000400640947 */ /* 0x000fea0003800000 */
[----:B---3--:R-:W0:Y:S01]  /*4200*/  S2R R12, SR_CTAID.X ;  /* 0x00000000000c7919 */ /* 0x008e220000002500 */
[----:B-12---:R-:W1:Y:S01]  /*4210*/  LDC.64 R10, c[0x0][0x628] ;  /* 0x00018a00ff0a7b82 */ /* 0x006e620000000a00 */
[----:B------:R-:W-:Y:S01]  /*4220*/  ULDC UR4, c[0x0][0x150] ;  /* 0x0000540000047ab9 */ /* 0x000fe20000000800 */
[----:B----4-:R-:W-:Y:S01]  /*4230*/  IMAD.MOV.U32 R8, RZ, RZ, R16 ;  /* 0x000000ffff087224 */ /* 0x010fe200078e0010 */
[----:B-----5:R-:W2:Y:S01]  /*4240*/  S2R R24, SR_CTAID.Y ;  /* 0x0000000000187919 */ /* 0x020ea20000002600 */
[----:B------:R-:W-:-:S04]  /*4250*/  IMAD.MOV.U32 R9, RZ, RZ, R17 ;  /* 0x000000ffff097224 */ /* 0x000fc800078e0011 */
[----:B------:R-:W3:Y:S08]  /*4260*/  LDC R21, c[0x0][0x144] ;  /* 0x00005100ff157b82 */ /* 0x000ef00000000800 */
[----:B------:R-:W4:Y:S08]  /*4270*/  LDC R0, c[0x0][0x630] ;  /* 0x00018c00ff007b82 */ /* 0x000f300000000800 */
[----:B------:R-:W2:Y:S01]  /*4280*/  LDC.64 R14, c[0x0][0x620] ;  /* 0x00018800ff0e7b82 */ /* 0x000ea20000000a00 */
[----:B-1----:R-:W-:-:S04]  /*4290*/  ISETP.NE.U32.AND P0, PT, R10, RZ, PT ;  /* 0x000000ff0a00720c */ /* 0x002fc80003f05070 */
[----:B------:R-:W-:Y:S02]  /*42a0*/  ISETP.NE.AND.EX P0, PT, R11, RZ, PT, P0 ;  /* 0x000000ff0b00720c */ /* 0x000fe40003f05300 */
[----:B0-----:R-:W-:-:S05]  /*42b0*/  I2FP.F32.U32 R3, R12 ;  /* 0x0000000c00037245 */ /* 0x001fca0000201000 */
[----:B------:R-:W-:-:S04]  /*42c0*/  FMUL R3, R3, UR4 ;  /* 0x0000000403037c20 */ /* 0x000fc80008400000 */
[----:B------:R0:W1:Y:S02]  /*42d0*/  F2I.U32.TRUNC.NTZ R20, R3 ;  /* 0x0000000300147305 */ /* 0x000064000020f000 */
[----:B---34-:R-:W-:Y:S05]  /*42e0*/  @!P0 BRA `(.L_x_98) ;  /* 0x0000000000288947 */ /* 0x018fea0003800000 */
[----:B0-----:R-:W0:Y:S02]  /*42f0*/  LDC R3, c[0x0][0x634] ;  /* 0x00018d00ff037b82 */ /* 0x001e240000000800 */
        /* <DEDUP_REMOVED lines=9> */
.L_x_98:
[----:B------:R-:W3:Y:S01]  /*4390*/  LDC.64 R28, c[0x0][0x640] ;  /* 0x00019000ff1c7b82 */ /* 0x000ee20000000a00 */
[-CC-:B------:R-:W-:Y:S01]  /*43a0*/  SHF.R.U64 R59, R8, R0.reuse, R9.reuse ;  /* 0x00000000083b7219 */ /* 0x180fe20000001209 */
[----:B-1----:R-:W-:Y:S01]  /*43b0*/  IMAD.MOV R20, RZ, RZ, -R20 ;  /* 0x000000ffff147224 */ /* 0x002fe200078e0a14 */
[----:B------:R-:W-:Y:S01]  /*43c0*/  SHF.R.U32.HI R0, RZ, R0, R9 ;  /* 0x00000000ff007219 */ /* 0x000fe20000011609 */
[----:B------:R-:W-:Y:S01]  /*43d0*/  ULDC UR4, c[0x0][0x154] ;  /* 0x0000550000047ab9 */ /* 0x000fe20000000800 */
[----:B0-----:R-:W-:Y:S01]  /*43e0*/  IADD3 R3, P0, RZ, -R59, RZ ;  /* 0x8000003bff037210 */ /* 0x001fe20007f1e0ff */
[----:B------:R-:W-:Y:S02]  /*43f0*/  IMAD R21, R21, R20, R12 ;  /* 0x0000001415157224 */ /* 0x000fe400078e020c */
[----:B------:R-:W0:Y:S01]  /*4400*/  LDC R6, c[0x0][0x618] ;  /* 0x00018600ff067b82 */ /* 0x000e220000000800 */
[----:B------:R-:W-:Y:S02]  /*4410*/  IMAD.MOV.U32 R7, RZ, RZ, 0x1 ;  /* 0x00000001ff077424 */ /* 0x000fe400078e00ff */
[----:B------:R-:W-:-:S04]  /*4420*/  IMAD.X R5, RZ, RZ, ~R0, P0 ;  /* 0x000000ffff057224 */ /* 0x000fc800000e0e00 */
[-C--:B--2---:R-:W-:Y:S01]  /*4430*/  IMAD R0, R5, R14.reuse, RZ ;  /* 0x0000000e05007224 */ /* 0x084fe200078e02ff */
[----:B------:R-:W1:Y:S01]  /*4440*/  LDC R8, c[0x0][0x608] ;  /* 0x00018200ff087b82 */ /* 0x000e620000000800 */
[----:B------:R-:W-:-:S04]  /*4450*/  IMAD.WIDE.U32 R4, R3, R14, R16 ;  /* 0x0000000e03047225 */ /* 0x000fc800078e0010 */
[----:B------:R-:W-:Y:S01]  /*4460*/  IMAD R3, R3, R15, R0 ;  /* 0x0000000f03037224 */ /* 0x000fe200078e0200 */
[----:B------:R-:W-:Y:S02]  /*4470*/  I2FP.F32.U32 R0, R24 ;  /* 0x0000001800007245 */ /* 0x000fe40000201000 */
[----:B------:R-:W2:Y:S01]  /*4480*/  LDC R26, c[0x0][0x658] ;  /* 0x00019600ff1a7b82 */ /* 0x000ea20000000800 */
[----:B------:R-:W-:Y:S01]  /*4490*/  IMAD.IADD R3, R5, 0x1, R3 ;  /* 0x0000000105037824 */ /* 0x000fe200078e0203 */
[----:B---3--:R-:W-:Y:S01]  /*44a0*/  ISETP.NE.U32.AND P0, PT, R28, RZ, PT ;  /* 0x000000ff1c00720c */ /* 0x008fe20003f05070 */
[----:B------:R-:W-:Y:S01]  /*44b0*/  FMUL R0, R0, UR4 ;  /* 0x0000000400007c20 */ /* 0x000fe20008400000 */
[----:B------:R-:W-:Y:S02]  /*44c0*/  IMAD.MOV.U32 R5, RZ, RZ, -0x1 ;  /* 0xffffffffff057424 */ /* 0x000fe400078e00ff */
[----:B------:R-:W-:Y:S01]  /*44d0*/  ISETP.NE.AND.EX P0, PT, R29, RZ, PT, P0 ;  /* 0x000000ff1d00720c */ /* 0x000fe20003f05300 */
[----:B------:R3:W4:Y:S01]  /*44e0*/  F2I.U32.TRUNC.NTZ R13, R0 ;  /* 0x00000000000d7305 */ /* 0x000722000020f000 */
[----:B------:R-:W3:Y:S01]  /*44f0*/  LDC R15, c[0x0][0x148] ;  /* 0x00005200ff0f7b82 */ /* 0x000ee20000000800 */
[----:B0-----:R-:W-:-:S02]  /*4500*/  SHF.R.U64 R12, R4, R6, R3 ;  /* 0x00000006040c7219 */ /* 0x001fc40000001203 */
[----:B------:R-:W-:-:S05]  /*4510*/  SHF.R.U32.HI R3, RZ, R6, R3 ;  /* 0x00000006ff037219 */ /* 0x000fca0000011603 */
[----:B------:R-:W0:Y:S01]  /*4520*/  LDC R20, c[0x0][0x600] ;  /* 0x00018000ff147b82 */ /* 0x000e220000000800 */
[-CC-:B-1----:R-:W-:Y:S02]  /*4530*/  SHF.R.U64 R10, R12, R8.reuse, R3.reuse ;  /* 0x000000080c0a7219 */ /* 0x182fe40000001203 */
[----:B------:R-:W-:-:S05]  /*4540*/  SHF.R.U32.HI R3, RZ, R8, R3 ;  /* 0x00000008ff037219 */ /* 0x000fca0000011603 */
[----:B------:R-:W1:Y:S01]  /*4550*/  LDC R27, c[0x0][0x648] ;  /* 0x00019200ff1b7b82 */ /* 0x000e620000000800 */
[-C--:B--2---:R-:W-:Y:S02]  /*4560*/  SHF.L.U32 R4, R5, R26.reuse, RZ ;  /* 0x0000001a05047219 */ /* 0x084fe400000006ff */
[-CC-:B------:R-:W-:Y:S02]  /*4570*/  SHF.R.U64 R14, R10, R26.reuse, R3.reuse ;  /* 0x0000001a0a0e7219 */ /* 0x180fe40000001203 */
[----:B------:R-:W-:Y:S02]  /*4580*/  SHF.R.U32.HI R5, RZ, R26, R3 ;  /* 0x0000001aff057219 */ /* 0x000fe40000011603 */
[----:B------:R-:W-:Y:S01]  /*4590*/  LOP3.LUT R25, RZ, R4, RZ, 0x33, !PT ;  /* 0x00000004ff197212 */ /* 0x000fe200078e33ff */
[----:B------:R-:W2:Y:S01]  /*45a0*/  LDC R30, c[0x0][0x638] ;  /* 0x00018e00ff1e7b82 */ /* 0x000ea20000000800 */
[----:B------:R-:W-:Y:S01]  /*45b0*/  SHF.L.U32 R26, R7, R26, RZ ;  /* 0x0000001a071a7219 */ /* 0x000fe200000006ff */
[----:B------:R-:W-:-:S06]  /*45c0*/  IMAD.MOV.U32 R4, RZ, RZ, R14 ;  /* 0x000000ffff047224 */ /* 0x000fcc00078e000e */
[----:B------:R-:W0:Y:S01]  /*45d0*/  LDC R31, c[0x0][0x610] ;  /* 0x00018400ff1f7b82 */ /* 0x000e220000000800 */
[----:B----4-:R-:W-:Y:S05]  /*45e0*/  @!P0 BRA `(.L_x_99) ;  /* 0x0000000000288947 */ /* 0x010fea0003800000 */
        /* <DEDUP_REMOVED lines=10> */
.L_x_99:
[----:B------:R-:W-:Y:S01]  /*4690*/  ISETP.NE.AND P0, PT, R2, 0x1, PT ;  /* 0x000000010200780c */ /* 0x000fe20003f05270 */
[----:B0-----:R-:W-:Y:S01]  /*46a0*/  VIADD R7, R20, 0xffffffff ;  /* 0xffffffff14077836 */ /* 0x001fe20000000000 */
[----:B-1-3--:R-:W-:Y:S01]  /*46b0*/  SHF.R.U64 R0, R4, R27, R5 ;  /* 0x0000001b04007219 */ /* 0x00afe20000001205 */
[----:B------:R-:W-:Y:S01]  /*46c0*/  IMAD.MOV R13, RZ, RZ, -R13 ;  /* 0x000000ffff0d7224 */ /* 0x000fe200078e0a0d */
[----:B------:R-:W-:Y:S01]  /*46d0*/  LOP3.LUT R5, R10, R25, RZ, 0xc0, !PT ;  /* 0x000000190a057212 */ /* 0x000fe200078ec0ff */
[----:B------:R-:W-:Y:S01]  /*46e0*/  IMAD.MOV.U32 R4, RZ, RZ, 0x1 ;  /* 0x00000001ff047424 */ /* 0x000fe200078e00ff */
[----:B------:R-:W-:Y:S01]  /*46f0*/  LOP3.LUT R12, R12, R7, RZ, 0xc0, !PT ;  /* 0x000000070c0c7212 */ /* 0x000fe200078ec0ff */
[----:B------:R-:W-:Y:S02]  /*4700*/  IMAD.MOV R3, RZ, RZ, -R0 ;  /* 0x000000ffff037224 */ /* 0x000fe400078e0a00 */
[----:B------:R-:W-:Y:S02]  /*4710*/  IMAD R0, R26, R0, R5 ;  /* 0x000000001a007224 */ /* 0x000fe400078e0205 */
[----:B--2---:R-:W-:-:S02]  /*4720*/  IMAD R3, R3, R30, R14 ;  /* 0x0000001e03037224 */ /* 0x004fc400078e020e */
[----:B------:R-:W-:Y:S02]  /*4730*/  @P0 IMAD R21, R15, R13, R24 ;  /* 0x0000000d0f150224 */ /* 0x000fe400078e0218 */
[----:B------:R-:W-:Y:S01]  /*4740*/  IMAD R5, R3, R20, R12 ;  /* 0x0000001403057224 */ /* 0x000fe200078e020c */
[----:B------:R-:W-:Y:S01]  /*4750*/  PRMT R3, R4, 0x7610, R3 ;  /* 0x0000761004037816 */ /* 0x000fe20000000003 */
[----:B------:R-:W-:-:S05]  /*4760*/  IMAD R0, R0, R31, R21 ;  /* 0x0000001f00007224 */ /* 0x000fca00078e0215 */
[----:B------:R-:W-:Y:S02]  /*4770*/  SEL R61, R5, R0, !P0 ;  /* 0x00000000053d7207 */ /* 0x000fe40004000000 */
[----:B------:R-:W-:-:S07]  /*4780*/  SEL R0, R0, R5, !P0 ;  /* 0x0000000500007207 */ /* 0x000fce0004000000 */
.L_x_97:
[----:B------:R-:W-:Y:S01]  /*4790*/  LOP3.LUT P0, RZ, R3, 0xff, RZ, 0xc0, !PT ;  /* 0x000000ff03ff7812 */ /* 0x000fe2000780c0ff */
[----:B------:R-:W-:-:S12]  /*47a0*/  IMAD.MOV.U32 R60, RZ, RZ, R0 ;  /* 0x000000ffff3c7224 */ /* 0x000fd800078e0000 */
[----:B------:R-:W-:Y:S05]  /*47b0*/  @P0 BRA `(.L_x_100) ;  /* 0xffffffc800940947 */ /* 0x000fea000383ffff */
[----:B------:R-:W-:Y:S05]  /*47c0*/  EXIT ;  /* 0x000000000000794d */ /* 0x000fea0003800000 */
.L_x_7:
[----:B0-----:R-:W-:Y:S01]  /*47d0*/  ULDC.64 UR4, c[0x0][0x650] ;  /* 0x0001940000047ab9 */ /* 0x001fe20000000a00 */
        /* <DEDUP_REMOVED lines=25> */
.L_x_102:
[----:B------:R-:W0:Y:S01]  /*4970*/  LDC.64 R28, c[0x0][0x640] ;  /* 0x00019000ff1c7b82 */ /* 0x000e220000000a00 */
[-CC-:B------:R-:W-:Y:S01]  /*4980*/  SHF.R.U64 R22, R12, R6.reuse, R13.reuse ;  /* 0x000000060c167219 */ /* 0x180fe2000000120d */
[----:B------:R-:W-:Y:S01]  /*4990*/  IMAD.MOV.U32 R30, RZ, RZ, 0x1 ;  /* 0x00000001ff1e7424 */ /* 0x000fe200078e00ff */
[----:B------:R-:W-:Y:S02]  /*49a0*/  SHF.R.U32.HI R6, RZ, R6, R13 ;  /* 0x00000006ff067219 */ /* 0x000fe4000001160d */
        /* <DEDUP_REMOVED lines=8> */
[----:B------:R-:W-:Y:S01]  /*4a30*/  IMAD.IADD R9, R9, 0x1, R11 ;  /* 0x0000000109097824 */ /* 0x000fe200078e020b */
[----:B0-----:R-:W-:-:S04]  /*4a40*/  ISETP.NE.U32.AND P0, PT, R28, RZ, PT ;  /* 0x000000ff1c00720c */ /* 0x001fc80003f05070 */
[----:B------:R-:W-:Y:S02]  /*4a50*/  ISETP.NE.AND.EX P0, PT, R29, RZ, PT, P0 ;  /* 0x000000ff1d00720c */ /* 0x000fe40003f05300 */
[----:B------:R-:W0:Y:S01]  /*4a60*/  LDC R20, c[0x0][0x600] ;  /* 0x00018000ff147b82 */ /* 0x000e220000000800 */
[-CC-:B-1----:R-:W-:Y:S01]  /*4a70*/  SHF.R.U64 R14, R8, R10.reuse, R9.reuse ;  /* 0x0000000a080e7219 */ /* 0x182fe20000001209 */
[----:B------:R-:W-:Y:S01]  /*4a80*/  IMAD.MOV.U32 R8, RZ, RZ, -0x1 ;  /* 0xffffffffff087424 */ /* 0x000fe200078e00ff */
[----:B------:R-:W-:-:S05]  /*4a90*/  SHF.R.U32.HI R9, RZ, R10, R9 ;  /* 0x0000000aff097219 */ /* 0x000fca0000011609 */
[----:B------:R-:W1:Y:S01]  /*4aa0*/  LDC R26, c[0x0][0x648] ;  /* 0x00019200ff1a7b82 */ /* 0x000e620000000800 */
[-CC-:B--2---:R-:W-:Y:S02]  /*4ab0*/  SHF.R.U64 R21, R14, R12.reuse, R9.reuse ;  /* 0x0000000c0e157219 */ /* 0x184fe40000001209 */
[----:B------:R-:W-:-:S05]  /*4ac0*/  SHF.R.U32.HI R6, RZ, R12, R9 ;  /* 0x0000000cff067219 */ /* 0x000fca0000011609 */
[----:B------:R-:W2:Y:S01]  /*4ad0*/  LDC R27, c[0x0][0x638] ;  /* 0x00018e00ff1b7b82 */ /* 0x000ea20000000800 */
[-C--:B---3--:R-:W-:Y:S02]  /*4ae0*/  SHF.L.U32 R8, R8, R25.reuse, RZ ;  /* 0x0000001908087219 */ /* 0x088fe400000006ff */
[-CC-:B------:R-:W-:Y:S02]  /*4af0*/  SHF.R.U64 R23, R21, R25.reuse, R6.reuse ;  /* 0x0000001915177219 */ /* 0x180fe40000001206 */
[----:B------:R-:W-:Y:S02]  /*4b00*/  LOP3.LUT R32, RZ, R8, RZ, 0x33, !PT ;  /* 0x00000008ff207212 */ /* 0x000fe400078e33ff */
[----:B------:R-:W-:Y:S01]  /*4b10*/  SHF.R.U32.HI R9, RZ, R25, R6 ;  /* 0x00000019ff097219 */ /* 0x000fe20000011606 */
[----:B------:R-:W3:Y:S01]  /*4b20*/  LDC R31, c[0x0][0x610] ;  /* 0x00018400ff1f7b82 */ /* 0x000ee20000000800 */
[----:B------:R-:W-:Y:S01]  /*4b30*/  IMAD.MOV.U32 R8, RZ, RZ, R23 ;  /* 0x000000ffff087224 */ /* 0x000fe200078e0017 */
[----:B------:R-:W-:Y:S06]  /*4b40*/  @!P0 BRA `(.L_x_103) ;  /* 0x0000000000288947 */ /* 0x000fec0003800000 */
        /* <DEDUP_REMOVED lines=10> */
.L_x_103:
[----:B------:R-:W-:Y:S02]  /*4bf0*/  ISETP.NE.AND P0, PT, R2, 0x1, PT ;  /* 0x000000010200780c */ /* 0x000fe40003f05270 */
[----:B-1----:R-:W-:Y:S01]  /*4c00*/  SHF.R.U64 R6, R8, R26, R9 ;  /* 0x0000001a08067219 */ /* 0x002fe20000001209 */
[----:B0-----:R-:W-:Y:S01]  /*4c10*/  VIADD R9, R20, 0xffffffff ;  /* 0xffffffff14097836 */ /* 0x001fe20000000000 */
[----:B------:R-:W-:Y:S02]  /*4c20*/  SHF.L.U32 R30, R30, R25, RZ ;  /* 0x000000191e1e7219 */ /* 0x000fe400000006ff */
[----:B------:R-:W-:Y:S01]  /*4c30*/  LOP3.LUT R5, R21, R32, RZ, 0xc0, !PT ;  /* 0x0000002015057212 */ /* 0x000fe200078ec0ff */
[----:B------:R-:W-:-:S04]  /*4c40*/  IMAD.MOV R8, RZ, RZ, -R6 ;  /* 0x000000ffff087224 */ /* 0x000fc800078e0a06 */
[----:B------:R-:W-:Y:S01]  /*4c50*/  IMAD R6, R30, R6, R5 ;  /* 0x000000061e067224 */ /* 0x000fe200078e0205 */
[----:B------:R-:W-:Y:S01]  /*4c60*/  LOP3.LUT R5, R14, R9, RZ, 0xc0, !PT ;  /* 0x000000090e057212 */ /* 0x000fe200078ec0ff */
[----:B------:R-:W-:Y:S02]  /*4c70*/  @P0 IMAD R3, R7, R24, R4 ;  /* 0x0000001807030224 */ /* 0x000fe400078e0204 */
[----:B--2---:R-:W-:Y:S02]  /*4c80*/  IMAD R4, R8, R27, R23 ;  /* 0x0000001b08047224 */ /* 0x004fe400078e0217 */
[----:B---3--:R-:W-:Y:S02]  /*4c90*/  IMAD R3, R6, R31, R3 ;  /* 0x0000001f06037224 */ /* 0x008fe400078e0203 */
[----:B------:R-:W-:Y:S02]  /*4ca0*/  IMAD R4, R4, R20, R5 ;  /* 0x0000001404047224 */ /* 0x000fe400078e0205 */
[----:B------:R-:W-:-:S02]  /*4cb0*/  IMAD.MOV.U32 R8, RZ, RZ, 0x1 ;  /* 0x00000001ff087424 */ /* 0x000fc400078e00ff */
[----:B------:R-:W-:Y:S01]  /*4cc0*/  IMAD.MOV.U32 R6, RZ, RZ, R22 ;  /* 0x000000ffff067224 */ /* 0x000fe200078e0016 */
[----:B------:R-:W-:Y:S02]  /*4cd0*/  SEL R20, R4, R3, !P0 ;  /* 0x0000000304147207 */ /* 0x000fe40004000000 */
[----:B------:R-:W-:-:S07]  /*4ce0*/  SEL R21, R3, R4, !P0 ;  /* 0x0000000403157207 */ /* 0x000fce0004000000 */
.L_x_101:
[----:B------:R-:W-:-:S08]  /*4cf0*/  NOP ;  /* 0x0000000000007918 */ /* 0x000fd00000000000 */
[----:B------:R-:W0:-:S00]  /*4d00*/  USETMAXREG.DEALLOC.CTAPOOL 0x28 ;  /* 0x00000028000079c8 */ /* 0x000e0000080e0500 */
[----:B0-----:R-:W-:-:S13]  /*4d10*/  ISETP.NE.AND P0, PT, R0, RZ, PT ;  /* 0x000000ff0000720c */ /* 0x001fda0003f05270 */
[----:B------:R-:W-:Y:S05]  /*4d20*/  @P0 EXIT ;  /* 0x000000000000094d */ /* 0x000fea0003800000 */
[----:B------:R-:W-:Y:S01]  /*4d30*/  LOP3.LUT P0, RZ, R8, 0xff, RZ, 0xc0, !PT ;  /* 0x000000ff08ff7812 */ /* 0x000fe2000780c0ff */
[----:B------:R-:W-:Y:S02]  /*4d40*/  IMAD.MOV.U32 R0, RZ, RZ, 0x1 ;  /* 0x00000001ff007424 */ /* 0x000fe400078e00ff */
[----:B------:R-:W-:-:S10]  /*4d50*/  IMAD.MOV.U32 R3, RZ, RZ, RZ ;  /* 0x000000ffff037224 */ /* 0x000fd400078e00ff */
[----:B------:R-:W-:Y:S05]  /*4d60*/  @!P0 BRA `(.L_x_104) ;  /* 0x0000000c00448947 */ /* 0x000fea0003800000 */
[----:B------:R-:W0:Y:S01]  /*4d70*/  LDC R0, c[0x0][0x28c] ;  /* 0x0000a300ff007b82 */ /* 0x000e220000000800 */
[----:B------:R-:W1:Y:S01]  /*4d80*/  S2R R12, SR_CgaCtaId ;  /* 0x00000000000c7919 */ /* 0x000e620000008800 */
[----:B------:R-:W-:Y:S01]  /*4d90*/  ULDC UR5, c[0x0][0x600] ;  /* 0x0001800000057ab9 */ /* 0x000fe20000000800 */
[----:B------:R-:W-:Y:S01]  /*4da0*/  ULDC UR4, c[0x0][0xc] ;  /* 0x0000030000047ab9 */ /* 0x000fe20000000800 */
[----:B------:R-:W-:Y:S01]  /*4db0*/  UIADD3 UR16, UR5, -0x1, URZ ;  /* 0xffffffff05107890 */ /* 0x000fe2000fffe03f */
[----:B------:R-:W-:Y:S01]  /*4dc0*/  BSSY B0, `(.L_x_104) ;  /* 0x00000cb000007945 */ /* 0x000fe20003800000 */
[----:B------:R-:W-:Y:S01]  /*4dd0*/  ULDC UR6, c[0x0][0x658] ;  /* 0x0001960000067ab9 */ /* 0x000fe20000000800 */
[----:B------:R-:W-:Y:S01]  /*4de0*/  ULDC UR5, c[0x0][0x10] ;  /* 0x0000040000057ab9 */ /* 0x000fe20000000800 */
[----:B------:R-:W-:Y:S01]  /*4df0*/  UMOV UR7, 0xffffffff ;  /* 0xffffffff00077882 */ /* 0x000fe20000000000 */
[----:B------:R-:W-:Y:S01]  /*4e00*/  UMOV UR8, 0x1 ;  /* 0x0000000100087882 */ /* 0x000fe20000000000 */
[----:B------:R-:W-:Y:S01]  /*4e10*/  UIMAD.WIDE.U32 UR4, UR4, UR5, URZ ;  /* 0x00000005040472a5 */ /* 0x000fe2000f8e003f */
[----:B------:R-:W-:Y:S01]  /*4e20*/  IMAD.MOV.U32 R9, RZ, RZ, 0x1 ;  /* 0x00000001ff097424 */ /* 0x000fe200078e00ff */
[----:B------:R-:W-:Y:S01]  /*4e30*/  USHF.L.U32 UR7, UR7, UR6, URZ ;  /* 0x0000000607077299 */ /* 0x000fe2000800063f */
[----:B------:R-:W-:Y:S01]  /*4e40*/  LOP3.LUT R8, R19, 0x2, RZ, 0xfc, !PT ;  /* 0x0000000213087812 */ /* 0x000fe200078efcff */
[----:B------:R-:W-:-:S02]  /*4e50*/  USHF.L.U32 UR18, UR8, UR6, URZ ;  /* 0x0000000608127299 */ /* 0x000fc4000800063f */
[----:B------:R-:W-:Y:S01]  /*4e60*/  ULOP3.LUT UR17, URZ, UR7, URZ, 0x33, !UPT ;  /* 0x000000073f117292 */ /* 0x000fe2000f8e333f */
[----:B------:R-:W-:Y:S01]  /*4e70*/  ULDC UR6, c[0x0][0x14] ;  /* 0x0000050000067ab9 */ /* 0x000fe20000000800 */
[----:B------:R-:W-:Y:S01]  /*4e80*/  ULDC.64 UR22, c[0x0][0x198] ;  /* 0x0000660000167ab9 */ /* 0x000fe20000000a00 */
[----:B------:R-:W-:Y:S02]  /*4e90*/  UIMAD.WIDE.U32 UR20, UR4, UR6, URZ ;  /* 0x00000006041472a5 */ /* 0x000fe4000f8e003f */
[----:B------:R-:W-:Y:S01]  /*4ea0*/  UIMAD UR13, UR5, UR6, URZ ;  /* 0x00000006050d72a4 */ /* 0x000fe2000f8e023f */
[----:B0-----:R-:W-:-:S03]  /*4eb0*/  VIADD R0, R0, 0x1f ;  /* 0x0000001f00007836 */ /* 0x001fc60000000000 */
[----:B------:R-:W-:Y:S02]  /*4ec0*/  UIADD3 UR13, UR21, UR13, URZ ;  /* 0x0000000d150d7290 */ /* 0x000fe4000fffe03f */
[----:B------:R-:W-:-:S04]  /*4ed0*/  SHF.R.S32.HI R3, RZ, 0x1f, R0 ;  /* 0x0000001fff037819 */ /* 0x000fc80000011400 */
[----:B------:R-:W-:Y:S01]  /*4ee0*/  LEA.HI R10, R3, R0, RZ, 0x5 ;  /* 0x00000000030a7211 */ /* 0x000fe200078f28ff */
[C---:B-1----:R-:W-:Y:S02]  /*4ef0*/  IMAD.SHL.U32 R11, R12.reuse, 0x20, RZ ;  /* 0x000000200c0b7824 */ /* 0x042fe400078e00ff */
[----:B------:R-:W-:Y:S01]  /*4f00*/  IMAD.SHL.U32 R12, R12, 0x400, RZ ;  /* 0x000004000c0c7824 */ /* 0x000fe200078e00ff */
[----:B------:R-:W-:Y:S01]  /*4f10*/  SHF.R.S32.HI R10, RZ, 0x5, R10 ;  /* 0x00000005ff0a7819 */ /* 0x000fe2000001140a */
[----:B------:R-:W-:Y:S01]  /*4f20*/  IMAD.MOV.U32 R0, RZ, RZ, 0x1 ;  /* 0x00000001ff007424 */ /* 0x000fe200078e00ff */
[----:B------:R-:W-:Y:S01]  /*4f30*/  LOP3.LUT R11, R11, 0x20, RZ, 0xc0, !PT ;  /* 0x000000200b0b7812 */ /* 0x000fe200078ec0ff */
[----:B------:R-:W-:Y:S01]  /*4f40*/  IMAD.MOV.U32 R3, RZ, RZ, RZ ;  /* 0x000000ffff037224 */ /* 0x000fe200078e00ff */
[----:B------:R-:W-:Y:S01]  /*4f50*/  LOP3.LUT R12, R12, 0x400, RZ, 0xc0, !PT ;  /* 0x000004000c0c7812 */ /* 0x000fe200078ec0ff */
[----:B------:R-:W-:-:S07]  /*4f60*/  VIADD R13, R10, 0x1 ;  /* 0x000000010a0d7836 */ /* 0x000fce0000000000 */
.L_x_115:
[----:B------:R-:W-:-:S03]  /*4f70*/  UMOV UR4, 0xffffffff ;  /* 0xffffffff00047882 */ /* 0x000fc60000000000 */
[----:B------:R-:W-:Y:S05]  /*4f80*/  BRA.DIV UR4, `(.L_x_105) ;  /* 0x0000000e04c87947 */ /* 0x000fea000b800000 */
[----:B------:R-:W-:-:S13]  /*4f90*/  ELECT P6, URZ, PT ;  /* 0x00000000003f782f */ /* 0x000fda00038c0000 */
.L_x_127:
[----:B------:R-:W0:Y:S01]  /*4fa0*/  LDC R4, c[0x0][0x28c] ;  /* 0x0000a300ff047b82 */ /* 0x000e220000000800 */
[----:B------:R-:W-:Y:S01]  /*4fb0*/  BSSY B1, `(.L_x_106) ;  /* 0x0000038000017945 */ /* 0x000fe20003800000 */
[----:B0-----:R-:W-:-:S13]  /*4fc0*/  ISETP.LT.OR P6, PT, R4, 0x1, !P6 ;  /* 0x000000010400780c */ /* 0x001fda00077c1670 */
[----:B------:R-:W-:Y:S05]  /*4fd0*/  @P6 BRA `(.L_x_107) ;  /* 0x0000000000d46947 */ /* 0x000fea0003800000 */
[----:B------:R-:W-:Y:S02]  /*4fe0*/  IMAD R20, R20, 0x40, R11 ;  /* 0x0000004014147824 */ /* 0x000fe400078e020b */
[----:B------:R-:W-:Y:S02]  /*4ff0*/  IMAD.SHL.U32 R21, R21, 0x80, RZ ;  /* 0x0000008015157824 */ /* 0x000fe400078e00ff */
[----:B------:R-:W-:Y:S02]  /*5000*/  IMAD.MOV.U32 R24, RZ, RZ, RZ ;  /* 0x000000ffff187224 */ /* 0x000fe400078e00ff */
[----:B------:R-:W-:Y:S02]  /*5010*/  IMAD.MOV.U32 R4, RZ, RZ, R13 ;  /* 0x000000ffff047224 */ /* 0x000fe400078e000d */
[----:B------:R-:W-:Y:S02]  /*5020*/  IMAD.MOV.U32 R5, RZ, RZ, R0 ;  /* 0x000000ffff057224 */ /* 0x000fe400078e0000 */
[----:B------:R-:W-:-:S07]  /*5030*/  IMAD.MOV.U32 R7, RZ, RZ, R3 ;  /* 0x000000ffff077224 */ /* 0x000fce00078e0003 */
.L_x_110:
[----:B------:R-:W0:Y:S01]  /*5040*/  S2R R15, SR_CgaCtaId ;  /* 0x00000000000f7919 */ /* 0x000e220000008800 */
[----:B------:R-:W-:Y:S02]  /*5050*/  MOV R14, 0x400 ;  /* 0x00000400000e7802 */ /* 0x000fe40000000f00 */
[----:B------:R-:W-:Y:S02]  /*5060*/  LOP3.LUT P1, RZ, R18, 0x7f, RZ, 0xc0, !PT ;  /* 0x0000007f12ff7812 */ /* 0x000fe4000782c0ff */
[----:B0-----:R-:W-:Y:S02]  /*5070*/  LEA R22, R15, R14, 0x18 ;  /* 0x0000000e0f167211 */ /* 0x001fe400078ec0ff */
[----:B------:R-:W-:-:S09]  /*5080*/  SHF.L.U32 R14, R5, 0x1f, RZ ;  /* 0x0000001f050e7819 */ /* 0x000fd200000006ff */
[----:B------:R-:W0:Y:S01]  /*5090*/  @!P1 LDC R15, c[0x0][0x500] ;  /* 0x00014000ff0f9b82 */ /* 0x000e220000000800 */
[----:B------:R-:W-:-:S04]  /*50a0*/  IMAD R23, R7, 0x8, R22 ;  /* 0x0000000807177824 */ /* 0x000fc800078e0216 */
[----:B------:R-:W1:Y:S02]  /*50b0*/  SYNCS.PHASECHK.TRANS64.TRYWAIT P0, [R23+URZ+0x28], R14 ;  /* 0x0000280e170075a7 */ /* 0x000e64000800017f */
[----:B-1----:R-:W-:Y:S05]  /*50c0*/  @!P0 BRA `(.L_x_108) ;  /* 0x0000000c00988947 */ /* 0x002fea0003800000 */
.L_x_128:
[----:B-1----:R-:W-:Y:S01]  /*50d0*/  PRMT R14, R8, 0x9910, RZ ;  /* 0x00009910080e7816 */ /* 0x002fe200000000ff */
[----:B0-----:R0:W-:Y:S03]  /*50e0*/  @!P1 SYNCS.ARRIVE.TRANS64 RZ, [R23+URZ], R15 ;  /* 0x0000000f17ff99a7 */ /* 0x0011e6000800003f */
[----:B------:R-:W-:-:S13]  /*50f0*/  ISETP.NE.AND P0, PT, R14, 0x2, PT ;  /* 0x000000020e00780c */ /* 0x000fda0003f05270 */
[----:B0-----:R-:W-:Y:S05]  /*5100*/  @P0 BRA `(.L_x_109) ;  /* 0x0000000000040947 */ /* 0x001fea0003800000 */
[----:B------:R-:W-:Y:S01]  /*5110*/  BPT.TRAP 0x1 ;  /* 0x000000040000795c */ /* 0x000fe20000300000 */
.L_x_109:
[----:B------:R-:W-:Y:S01]  /*5120*/  IMAD R14, R7, 0x800, R12 ;  /* 0x00000800070e7824 */ /* 0x000fe200078e020c */
[----:B------:R-:W-:Y:S01]  /*5130*/  R2UR UR9, R23 ;  /* 0x00000000170972ca */ /* 0x000fe200000e0000 */
[--C-:B------:R-:W-:Y:S01]  /*5140*/  IMAD R15, R7, 0x2000, R22.reuse ;  /* 0x00002000070f7824 */ /* 0x100fe200078e0216 */
[----:B------:R-:W-:Y:S01]  /*5150*/  UIADD3 UR4, UP0, UR22, 0xf0, URZ ;  /* 0x000000f016047890 */ /* 0x000fe2000ff1e03f */
[----:B------:R-:W-:Y:S01]  /*5160*/  IMAD R14, R14, 0x2, R22 ;  /* 0x000000020e0e7824 */ /* 0x000fe200078e0216 */
[----:B------:R-:W-:Y:S01]  /*5170*/  R2UR UR11, R21 ;  /* 0x00000000150b72ca */ /* 0x000fe200000e0000 */
[----:B------:R-:W-:Y:S01]  /*5180*/  VIADD R4, R4, 0xffffffff ;  /* 0xffffffff04047836 */ /* 0x000fe20000000000 */
[----:B------:R-:W-:Y:S01]  /*5190*/  R2UR UR5, R15 ;  /* 0x000000000f0572ca */ /* 0x000fe200000e0000 */
[----:B------:R-:W-:Y:S01]  /*51a0*/  UIADD3 UR24, UP1, UR22, 0x1f0, URZ ;  /* 0x000001f016187890 */ /* 0x000fe2000ff3e03f */
[----:B------:R-:W-:Y:S01]  /*51b0*/  R2UR UR8, R14 ;  /* 0x000000000e0872ca */ /* 0x000fe200000e0000 */
[----:B------:R-:W-:Y:S01]  /*51c0*/  VIADD R7, R7, 0x1 ;  /* 0x0000000107077836 */ /* 0x000fe20000000000 */
[----:B------:R-:W-:Y:S01]  /*51d0*/  R2UR UR10, R24 ;  /* 0x00000000180a72ca */ /* 0x000fe200000e0000 */
[----:B------:R-:W-:Y:S01]  /*51e0*/  UIADD3.X UR25, URZ, UR23, URZ, UP1, !UPT ;  /* 0x000000173f197290 */ /* 0x000fe20008ffe43f */
[----:B------:R-:W-:Y:S01]  /*51f0*/  R2UR UR12, R6 ;  /* 0x00000000060c72ca */ /* 0x000fe200000e0000 */
[----:B------:R-:W-:Y:S01]  /*5200*/  UMOV UR6, 0x0 ;  /* 0x0000000000067882 */ /* 0x000fe20000000000 */
[----:B------:R-:W-:Y:S01]  /*5210*/  R2UR UR19, R20 ;  /* 0x00000000141372ca */ /* 0x000fe200000e0000 */
[----:B------:R-:W-:Y:S01]  /*5220*/  UMOV UR7, 0x10000000 ;  /* 0x1000000000077882 */ /* 0x000fe20000000000 */
[----:B------:R-:W-:Y:S01]  /*5230*/  ISETP.GT.AND P1, PT, R4, 0x1, PT ;  /* 0x000000010400780c */ /* 0x000fe20003f24270 */
[----:B------:R-:W-:Y:S01]  /*5240*/  UMOV UR26, 0x30000 ;  /* 0x00030000001a7882 */ /* 0x000fe20000000000 */
[C---:B------:R-:W-:Y:S01]  /*5250*/  ISETP.NE.AND P0, PT, R7.reuse, 0x5, PT ;  /* 0x000000050700780c */ /* 0x040fe20003f05270 */
[----:B------:R-:W-:Y:S01]  /*5260*/  UIADD3 UR14, UR5, 0x100, URZ ;  /* 0x00000100050e7890 */ /* 0x000fe2000fffe03f */
[----:B------:R-:W-:Y:S01]  /*5270*/  VIADD R24, R24, 0x20 ;  /* 0x0000002018187836 */ /* 0x000fe20000000000 */
[----:B------:R-:W-:Y:S01]  /*5280*/  UIADD3.X UR5, URZ, UR23, URZ, UP0, !UPT ;  /* 0x000000173f057290 */ /* 0x000fe200087fe43f */
[----:B------:R-:W-:Y:S01]  /*5290*/  SEL R14, RZ, 0x1, P0 ;  /* 0x00000001ff0e7807 */ /* 0x000fe20000000000 */
[----:B------:R-:W-:Y:S01]  /*52a0*/  UIADD3 UR15, UR8, 0xa100, URZ ;  /* 0x0000a100080f7890 */ /* 0x000fe2000fffe03f */
[----:B------:R-:W-:-:S02]  /*52b0*/  SEL R7, R7, RZ, P0 ;  /* 0x000000ff07077207 */ /* 0x000fc40000000000 */
[----:B------:R-:W-:Y:S01]  /*52c0*/  UMOV UR8, UR14 ;  /* 0x0000000e00087c82 */ /* 0x000fe20008000000 */
[----:B------:R-:W-:-:S03]  /*52d0*/  LOP3.LUT R5, R5, R14, RZ, 0x3c, !PT ;  /* 0x0000000e05057212 */ /* 0x000fc600078e3cff */
[----:B------:R0:W-:Y:S02]  /*52e0*/  UTMALDG.3D [UR8], [UR4], desc[UR6] ;  /* 0x00000608040075b4 */ /* 0x0001e40008011000 */
[----:B0-----:R-:W-:Y:S01]  /*52f0*/  UMOV UR8, UR15 ;  /* 0x0000000f00087c82 */ /* 0x001fe20008000000 */
[----:B------:R-:W-:Y:S02]  /*5300*/  UMOV UR11, UR19 ;  /* 0x00000013000b7c82 */ /* 0x000fe40008000000 */
[----:B------:R0:W-:Y:S02]  /*5310*/  UTMALDG.3D.MULTICAST [UR8], [UR24], UR26, desc[UR6] ;  /* 0x00000608180073b4 */ /* 0x0001e4000801181a */
[----:B0-----:R-:W-:Y:S05]  /*5320*/  @P1 BRA `(.L_x_110) ;  /* 0xfffffffc00441947 */ /* 0x001fea000383ffff */
.L_x_107:
[----:B------:R-:W-:Y:S05]  /*5330*/  BSYNC B1 ;  /* 0x0000000000017941 */ /* 0x000fea0003800000 */
.L_x_106:
[----:B------:R-:W-:Y:S01]  /*5340*/  LOP3.LUT P1, RZ, R9, 0xff, RZ, 0xc0, !PT ;  /* 0x000000ff09ff7812 */ /* 0x000fe2000782c0ff */
[C---:B------:R-:W-:Y:S01]  /*5350*/  IMAD.IADD R6, R10.reuse, 0x1, R3 ;  /* 0x000000010a067824 */ /* 0x040fe200078e0203 */
[----:B------:R-:W-:Y:S01]  /*5360*/  ULDC.64 UR4, c[0x0][0x650] ;  /* 0x0001940000047ab9 */ /* 0x000fe20000000a00 */
[----:B------:R-:W-:Y:S01]  /*5370*/  ISETP.GE.U32.AND P2, PT, R10, 0x5, PT ;  /* 0x000000050a00780c */ /* 0x000fe20003f46070 */
[----:B------:R-:W-:Y:S01]  /*5380*/  BSSY B1, `(.L_x_111) ;  /* 0x000006c000017945 */ /* 0x000fe20003800000 */
[----:B------:R-:W-:Y:S01]  /*5390*/  IMAD.MOV.U32 R21, RZ, RZ, -0x1 ;  /* 0xffffffffff157424 */ /* 0x000fe200078e00ff */
[----:B------:R-:W-:Y:S01]  /*53a0*/  ISETP.GT.U32.AND P0, PT, R6, 0x4, PT ;  /* 0x000000040600780c */ /* 0x000fe20003f04070 */
[----:B------:R-:W-:Y:S01]  /*53b0*/  IMAD.MOV.U32 R20, RZ, RZ, -0x1 ;  /* 0xffffffffff147424 */ /* 0x000fe200078e00ff */
[----:B------:R-:W-:Y:S02]  /*53c0*/  PRMT R9, RZ, 0x7610, R9 ;  /* 0x00007610ff097816 */ /* 0x000fe40000000009 */
[----:B------:R-:W-:-:S03]  /*53d0*/  ISETP.LT.U32.AND P0, PT, R10, 0x5, P0 ;  /* 0x000000050a00780c */ /* 0x000fc60000701070 */
[----:B------:R-:W0:Y:S01]  /*53e0*/  @P1 S2R R5, SR_CgaCtaId ;  /* 0x0000000000051919 */ /* 0x000e220000008800 */
[----:B------:R-:W-:-:S04]  /*53f0*/  @P1 MOV R4, 0x400 ;  /* 0x0000040000041802 */ /* 0x000fc80000000f00 */
[----:B0-----:R-:W-:Y:S01]  /*5400*/  @P1 LEA R3, R5, R4, 0x18 ;  /* 0x0000000405031211 */ /* 0x001fe200078ec0ff */
[----:B------:R-:W-:-:S03]  /*5410*/  IMAD.WIDE.U32 R4, R6, -0x33333333, RZ ;  /* 0xcccccccd06047825 */ /* 0x000fc600078e00ff */
[----:B------:R0:W-:Y:S01]  /*5420*/  @P1 SYNCS.ARRIVE.TRANS64.A1T0 RZ, [R3+URZ+0x68], RZ ;  /* 0x000068ff03ff19a7 */ /* 0x0001e2000810003f */
[----:B------:R-:W-:Y:S02]  /*5430*/  IADD3 R16, P1, R16, UR20, RZ ;  /* 0x0000001410107c10 */ /* 0x000fe4000ff3e0ff */
[----:B------:R-:W-:Y:S02]  /*5440*/  SHF.R.U32.HI R5, RZ, 0x2, R5 ;  /* 0x00000002ff057819 */ /* 0x000fe40000011605 */
[----:B------:R-:W-:Y:S02]  /*5450*/  IADD3.X R17, R17, UR13, RZ, P1, !PT ;  /* 0x0000000d11117c10 */ /* 0x000fe40008ffe4ff */
[----:B------:R-:W-:Y:S02]  /*5460*/  PRMT R4, RZ, 0x7610, R4 ;  /* 0x00007610ff047816 */ /* 0x000fe40000000004 */
[----:B0-----:R-:W-:Y:S02]  /*5470*/  SEL R3, RZ, 0x1, !P0 ;  /* 0x00000001ff037807 */ /* 0x001fe40004000000 */
[----:B------:R-:W-:-:S02]  /*5480*/  ISETP.GE.U32.AND P0, PT, R16, UR4, PT ;  /* 0x0000000410007c0c */ /* 0x000fc4000bf06070 */
[----:B------:R-:W-:Y:S01]  /*5490*/  LOP3.LUT R0, R0, R3, RZ, 0x3c, !PT ;  /* 0x0000000300007212 */ /* 0x000fe200078e3cff */
[----:B------:R-:W-:Y:S01]  /*54a0*/  IMAD R3, R5, -0x5, R6 ;  /* 0xfffffffb05037824 */ /* 0x000fe200078e0206 */
[----:B------:R-:W-:Y:S01]  /*54b0*/  ISETP.GE.U32.AND.EX P0, PT, R17, UR5, PT, P0 ;  /* 0x0000000511007c0c */ /* 0x000fe2000bf06100 */
[----:B------:R-:W-:Y:S01]  /*54c0*/  IMAD.MOV.U32 R6, RZ, RZ, -0x1 ;  /* 0xffffffffff067424 */ /* 0x000fe200078e00ff */
[----:B------:R-:W-:-:S11]  /*54d0*/  @P2 LOP3.LUT R0, R0, 0x1, R5, 0x78, !PT ;  /* 0x0000000100002812 */ /* 0x000fd600078e7805 */
[----:B------:R-:W-:Y:S05]  /*54e0*/  @P0 BRA `(.L_x_112) ;  /* 0x0000000400540947 */ /* 0x000fea0003800000 */
[----:B------:R-:W0:Y:S01]  /*54f0*/  S2R R15, SR_CTAID.X ;  /* 0x00000000000f7919 */ /* 0x000e220000002500 */
[----:B------:R-:W-:Y:S01]  /*5500*/  ULDC.64 UR4, c[0x0][0x628] ;  /* 0x00018a0000047ab9 */ /* 0x000fe20000000a00 */
[----:B------:R-:W-:Y:S01]  /*5510*/  ULDC UR7, c[0x0][0x630] ;  /* 0x00018c0000077ab9 */ /* 0x000fe20000000800 */
[----:B------:R-:W-:Y:S01]  /*5520*/  ISETP.NE.U32.AND P0, PT, RZ, UR4, PT ;  /* 0x00000004ff007c0c */ /* 0x000fe2000bf05070 */
[----:B------:R-:W1:Y:S01]  /*5530*/  S2R R20, SR_CTAID.Y ;  /* 0x0000000000147919 */ /* 0x000e620000002600 */
[----:B------:R-:W-:Y:S01]  /*5540*/  ULDC UR8, c[0x0][0x150] ;  /* 0x0000540000087ab9 */ /* 0x000fe20000000800 */
[----:B------:R-:W-:Y:S01]  /*5550*/  IMAD.MOV.U32 R4, RZ, RZ, R16 ;  /* 0x000000ffff047224 */ /* 0x000fe200078e0010 */
[----:B------:R-:W-:Y:S01]  /*5560*/  ISETP.NE.AND.EX P0, PT, RZ, UR5, PT, P0 ;  /* 0x00000005ff007c0c */ /* 0x000fe2000bf05300 */
[----:B------:R-:W-:Y:S01]  /*5570*/  IMAD.MOV.U32 R5, RZ, RZ, R17 ;  /* 0x000000ffff057224 */ /* 0x000fe200078e0011 */
[----:B0-----:R-:W-:-:S11]  /*5580*/  I2FP.F32.U32 R22, R15 ;  /* 0x0000000f00167245 */ /* 0x001fd60000201000 */
[----:B------:R-:W-:Y:S05]  /*5590*/  @!P0 BRA `(.L_x_113) ;  /* 0x0000000000288947 */ /* 0x000fea0003800000 */
[----:B------:R-:W-:Y:S02]  /*55a0*/  ULDC UR6, c[0x0][0x634] ;  /* 0x00018d0000067ab9 */ /* 0x000fe40000000800 */
[----:B------:R-:W-:-:S05]  /*55b0*/  IADD3 R5, P0, R16, UR6, RZ ;  /* 0x0000000610057c10 */ /* 0x000fca000ff1e0ff */
[----:B------:R-:W-:-:S04]  /*55c0*/  IMAD.X R21, RZ, RZ, R17, P0 ;  /* 0x000000ffff157224 */ /* 0x000fc800000e0611 */
[----:B------:R-:W-:-:S04]  /*55d0*/  IMAD.WIDE.U32 R6, R21, UR4, RZ ;  /* 0x0000000415067c25 */ /* 0x000fc8000f8e00ff */
[----:B------:R-:W-:-:S04]  /*55e0*/  IMAD.WIDE.U32 R6, P0, R5, UR5, R6 ;  /* 0x0000000505067c25 */ /* 0x000fc8000f800006 */
[----:B------:R-:W-:-:S04]  /*55f0*/  IMAD.WIDE.U32 R4, R5, UR4, RZ ;  /* 0x0000000405047c25 */ /* 0x000fc8000f8e00ff */
[----:B------:R-:W-:Y:S01]  /*5600*/  IMAD.MOV.U32 R4, RZ, RZ, R7 ;  /* 0x000000ffff047224 */ /* 0x000fe200078e0007 */
[----:B------:R-:W-:Y:S01]  /*5610*/  IADD3 RZ, P1, R5, R6, RZ ;  /* 0x0000000605ff7210 */ /* 0x000fe20007f3e0ff */
[----:B------:R-:W-:-:S04]  /*5620*/  IMAD.X R5, RZ, RZ, RZ, P0 ;  /* 0x000000ffff057224 */ /* 0x000fc800000e06ff */
[----:B------:R-:W-:-:S08]  /*5630*/  IMAD.WIDE.U32.X R4, R21, UR5, R4, P1 ;  /* 0x0000000515047c25 */ /* 0x000fd000088e0404 */
.L_x_113:
[--C-:B------:R-:W-:Y:S01]  /*5640*/  SHF.R.U64 R14, R4, UR7, R5.reuse ;  /* 0x00000007040e7c19 */ /* 0x100fe20008001205 */
[----:B------:R-:W-:Y:S01]  /*5650*/  FMUL R22, R22, UR8 ;  /* 0x0000000816167c20 */ /* 0x000fe20008400000 */
[----:B------:R-:W-:Y:S01]  /*5660*/  SHF.R.U32.HI R4, RZ, UR7, R5 ;  /* 0x00000007ff047c19 */ /* 0x000fe20008011605 */
[----:B------:R-:W0:Y:S01]  /*5670*/  LDC R6, c[0x0][0x144] ;  /* 0x00005100ff067b82 */ /* 0x000e220000000800 */
[----:B------:R-:W-:Y:S01]  /*5680*/  IADD3 R5, P0, RZ, -R14, RZ ;  /* 0x8000000eff057210 */ /* 0x000fe20007f1e0ff */
[----:B------:R-:W-:Y:S01]  /*5690*/  ULDC UR6, c[0x0][0x154] ;  /* 0x0000550000067ab9 */ /* 0x000fe20000000800 */
[----:B-1----:R-:W-:Y:S01]  /*56a0*/  I2FP.F32.U32 R7, R20 ;  /* 0x0000001400077245 */ /* 0x002fe20000201000 */
[----:B------:R-:W1:Y:S01]  /*56b0*/  F2I.U32.TRUNC.NTZ R22, R22 ;  /* 0x0000001600167305 */ /* 0x000e62000020f000 */
[----:B------:R-:W-:Y:S01]  /*56c0*/  ULDC.64 UR4, c[0x0][0x620] ;  /* 0x0001880000047ab9 */ /* 0x000fe20000000a00 */
[----:B------:R-:W-:Y:S01]  /*56d0*/  IMAD.X R4, RZ, RZ, ~R4, P0 ;  /* 0x000000ffff047224 */ /* 0x000fe200000e0e04 */
[----:B------:R-:W-:Y:S01]  /*56e0*/  ISETP.NE.AND P2, PT, R2, 0x1, PT ;  /* 0x000000010200780c */ /* 0x000fe20003f45270 */
[----:B------:R-:W-:Y:S01]  /*56f0*/  FMUL R23, R7, UR6 ;  /* 0x0000000607177c20 */ /* 0x000fe20008400000 */
[----:B------:R-:W2:Y:S01]  /*5700*/  LDC R25, c[0x0][0x148] ;  /* 0x00005200ff197b82 */ /* 0x000ea20000000800 */
[----:B------:R-:W-:Y:S01]  /*5710*/  IMAD R4, R4, UR4, RZ ;  /* 0x0000000404047c24 */ /* 0x000fe2000f8e02ff */
[----:B------:R-:W-:-:S02]  /*5720*/  ULDC.64 UR6, c[0x0][0x640] ;  /* 0x0001900000067ab9 */ /* 0x000fc40000000a00 */
[----:B------:R-:W-:Y:S01]  /*5730*/  ISETP.NE.U32.AND P0, PT, RZ, UR6, PT ;  /* 0x00000006ff007c0c */ /* 0x000fe2000bf05070 */
[----:B------:R-:W3:Y:S01]  /*5740*/  F2I.U32.TRUNC.NTZ R23, R23 ;  /* 0x0000001700177305 */ /* 0x000ee2000020f000 */
[C---:B------:R-:W-:Y:S02]  /*5750*/  IMAD R7, R5.reuse, UR5, R4 ;  /* 0x0000000505077c24 */ /* 0x040fe4000f8e0204 */
[----:B------:R-:W-:Y:S01]  /*5760*/  IMAD.WIDE.U32 R4, R5, UR4, R16 ;  /* 0x0000000405047c25 */ /* 0x000fe2000f8e0010 */
[----:B------:R-:W-:Y:S01]  /*5770*/  ULDC UR4, c[0x0][0x618] ;  /* 0x0001860000047ab9 */ /* 0x000fe20000000800 */
[----:B------:R-:W-:Y:S02]  /*5780*/  ISETP.NE.AND.EX P0, PT, RZ, UR7, PT, P0 ;  /* 0x00000007ff007c0c */ /* 0x000fe4000bf05300 */
[----:B------:R-:W-:Y:S02]  /*5790*/  IMAD.IADD R5, R5, 0x1, R7 ;  /* 0x0000000105057824 */ /* 0x000fe400078e0207 */
[----:B-1----:R-:W-:-:S03]  /*57a0*/  IMAD.MOV R22, RZ, RZ, -R22 ;  /* 0x000000ffff167224 */ /* 0x002fc600078e0a16 */
[----:B------:R-:W-:Y:S01]  /*57b0*/  SHF.R.U64 R21, R4, UR4, R5 ;  /* 0x0000000404157c19 */ /* 0x000fe20008001205 */
[----:B0-----:R-:W-:Y:S01]  /*57c0*/  IMAD R15, R6, R22, R15 ;  /* 0x00000016060f7224 */ /* 0x001fe200078e020f */
[----:B------:R-:W-:Y:S01]  /*57d0*/  SHF.R.U32.HI R4, RZ, UR4, R5 ;  /* 0x00000004ff047c19 */ /* 0x000fe20008011605 */
[----:B------:R-:W-:Y:S01]  /*57e0*/  ULDC UR4, c[0x0][0x608] ;  /* 0x0001820000047ab9 */ /* 0x000fe20000000800 */
[----:B---3--:R-:W-:Y:S02]  /*57f0*/  IMAD.MOV R6, RZ, RZ, -R23 ;  /* 0x000000ffff067224 */ /* 0x008fe400078e0a17 */
[--C-:B------:R-:W-:Y:S02]  /*5800*/  SHF.R.U64 R22, R21, UR4, R4.reuse ;  /* 0x0000000415167c19 */ /* 0x100fe40008001204 */
[----:B------:R-:W-:Y:S01]  /*5810*/  SHF.R.U32.HI R5, RZ, UR4, R4 ;  /* 0x00000004ff057c19 */ /* 0x000fe20008011604 */
[----:B------:R-:W-:Y:S01]  /*5820*/  ULDC UR4, c[0x0][0x658] ;  /* 0x0001960000047ab9 */ /* 0x000fe20000000800 */
[----:B--2---:R-:W-:-:S02]  /*5830*/  @P2 IMAD R15, R25, R6, R20 ;  /* 0x00000006190f2224 */ /* 0x004fc400078e0214 */
[--C-:B------:R-:W-:Y:S02]  /*5840*/  SHF.R.U64 R20, R22, UR4, R5.reuse ;  /* 0x0000000416147c19 */ /* 0x100fe40008001205 */
[----:B------:R-:W-:-:S03]  /*5850*/  SHF.R.U32.HI R23, RZ, UR4, R5 ;  /* 0x00000004ff177c19 */ /* 0x000fc60008011605 */
[----:B------:R-:W-:Y:S02]  /*5860*/  IMAD.MOV.U32 R6, RZ, RZ, R20 ;  /* 0x000000ffff067224 */ /* 0x000fe400078e0014 */
[----:B------:R-:W-:Y:S01]  /*5870*/  IMAD.MOV.U32 R5, RZ, RZ, R23 ;  /* 0x000000ffff057224 */ /* 0x000fe200078e0017 */
[----:B------:R-:W-:Y:S06]  /*5880*/  @!P0 BRA `(.L_x_114) ;  /* 0x00000000002c8947 */ /* 0x000fec0003800000 */
        /* <DEDUP_REMOVED lines=9> */
[----:B------:R-:W-:-:S04]  /*5920*/  IMAD.WIDE.U32.X R4, R23, UR7, R4, P1 ;  /* 0x0000000717047c25 */ /* 0x000fc800088e0404 */
[----:B------:R-:W-:-:S07]  /*5930*/  IMAD.MOV.U32 R6, RZ, RZ, R4 ;  /* 0x000000ffff067224 */ /* 0x000fce00078e0004 */
.L_x_114:
[----:B------:R-:W-:Y:S01]  /*5940*/  ULDC UR4, c[0x0][0x648] ;  /* 0x0001920000047ab9 */ /* 0x000fe20000000800 */
[----:B------:R-:W-:Y:S01]  /*5950*/  LOP3.LUT R4, R22, UR17, RZ, 0xc0, !PT ;  /* 0x0000001116047c12 */ /* 0x000fe2000f8ec0ff */
[----:B------:R-:W-:Y:S01]  /*5960*/  ULDC UR5, c[0x0][0x610] ;  /* 0x0001840000057ab9 */ /* 0x000fe20000000800 */
[----:B------:R-:W-:Y:S01]  /*5970*/  SHF.R.U64 R5, R6, UR4, R5 ;  /* 0x0000000406057c19 */ /* 0x000fe20008001205 */
[----:B------:R-:W-:Y:S01]  /*5980*/  ULDC UR4, c[0x0][0x638] ;  /* 0x00018e0000047ab9 */ /* 0x000fe20000000800 */
[----:B------:R-:W-:-:S03]  /*5990*/  LOP3.LUT R21, R21, UR16, RZ, 0xc0, !PT ;  /* 0x0000001015157c12 */ /* 0x000fc6000f8ec0ff */
[----:B------:R-:W-:Y:S02]  /*59a0*/  IMAD.MOV R7, RZ, RZ, -R5 ;  /* 0x000000ffff077224 */ /* 0x000fe400078e0a05 */
[----:B------:R-:W-:Y:S02]  /*59b0*/  IMAD R4, R5, UR18, R4 ;  /* 0x0000001205047c24 */ /* 0x000fe4000f8e0204 */
[----:B------:R-:W-:Y:S01]  /*59c0*/  IMAD R20, R7, UR4, R20 ;  /* 0x0000000407147c24 */ /* 0x000fe2000f8e0214 */
[----:B------:R-:W-:Y:S01]  /*59d0*/  ULDC UR4, c[0x0][0x600] ;  /* 0x0001800000047ab9 */ /* 0x000fe20000000800 */
[----:B------:R-:W-:Y:S02]  /*59e0*/  IMAD R15, R4, UR5, R15 ;  /* 0x00000005040f7c24 */ /* 0x000fe4000f8e020f */
[----:B------:R-:W-:Y:S02]  /*59f0*/  IMAD R6, R20, UR4, R21 ;  /* 0x0000000414067c24 */ /* 0x000fe4000f8e0215 */
[----:B------:R-:W-:-:S03]  /*5a00*/  IMAD.MOV.U32 R4, RZ, RZ, 0x1 ;  /* 0x00000001ff047424 */ /* 0x000fc600078e00ff */
[----:B------:R-:W-:Y:S02]  /*5a10*/  SEL R20, R6, R15, !P2 ;  /* 0x0000000f06147207 */ /* 0x000fe40005000000 */
[----:B------:R-:W-:Y:S01]  /*5a20*/  SEL R21, R15, R6, !P2 ;  /* 0x000000060f157207 */ /* 0x000fe20005000000 */
[----:B------:R-:W-:-:S07]  /*5a30*/  IMAD.MOV.U32 R6, RZ, RZ, R14 ;  /* 0x000000ffff067224 */ /* 0x000fce00078e000e */
.L_x_112:
[----:B------:R-:W-:Y:S05]  /*5a40*/  BSYNC B1 ;  /* 0x0000000000017941 */ /* 0x000fea0003800000 */
.L_x_111:
[----:B------:R-:W-:-:S13]  /*5a50*/  LOP3.LUT P0, RZ, R4, 0xff, RZ, 0xc0, !PT ;  /* 0x000000ff04ff7812 */ /* 0x000fda000780c0ff */
[----:B------:R-:W-:Y:S05]  /*5a60*/  @P0 BRA `(.L_x_115) ;  /* 0xfffffff400400947 */ /* 0x000fea000383ffff */
[----:B------:R-:W-:Y:S05]  /*5a70*/  BSYNC B0 ;  /* 0x0000000000007941 */ /* 0x000fea0003800000 */
.L_x_104:
[----:B------:R-:W-:-:S03]  /*5a80*/  UMOV UR4, 0xffffffff ;  /* 0xffffffff00047882 */ /* 0x000fc60000000000 */
[----:B------:R-:W-:Y:S05]  /*5a90*/  BRA.DIV UR4, `(.L_x_116) ;  /* 0x0000000604387947 */ /* 0x000fea000b800000 */
[----:B------:R-:W-:-:S13]  /*5aa0*/  ELECT P6, URZ, PT ;  /* 0x00000000003f782f */ /* 0x000fda00038c0000 */
.L_x_131:
[----:B------:R-:W-:Y:S04]  /*5ab0*/  BSSY B0, `(.L_x_117) ;  /* 0x0000034000007945 */ /* 0x000fe80003800000 */
[----:B------:R-:W-:Y:S05]  /*5ac0*/  @!P6 BRA `(.L_x_118) ;  /* 0x0000000000c8e947 */ /* 0x000fea0003800000 */
[----:B------:R-:W-:-:S04]  /*5ad0*/  LOP3.LUT R19, R19, 0x2, RZ, 0xfc, !PT ;  /* 0x0000000213137812 */ /* 0x000fc800078efcff */
[----:B------:R-:W-:-:S13]  /*5ae0*/  ISETP.NE.AND P0, PT, R19, 0x3, PT ;  /* 0x000000031300780c */ /* 0x000fda0003f05270 */
[----:B------:R-:W-:Y:S05]  /*5af0*/  @!P0 BRA `(.L_x_119) ;  /* 0x0000000000048947 */ /* 0x000fea0003800000 */
[----:B------:R-:W-:Y:S01]  /*5b00*/  BPT.TRAP 0x1 ;  /* 0x000000040000795c */ /* 0x000fe20000300000 */
.L_x_119:
[----:B------:R-:W0:Y:S01]  /*5b10*/  S2R R5, SR_CgaCtaId ;  /* 0x0000000000057919 */ /* 0x000e220000008800 */
[----:B------:R-:W-:Y:S02]  /*5b20*/  MOV R2, 0x400 ;  /* 0x0000040000027802 */ /* 0x000fe40000000f00 */
[----:B------:R-:W-:Y:S02]  /*5b30*/  SHF.L.U32 R4, R0, 0x1f, RZ ;  /* 0x0000001f00047819 */ /* 0x000fe400000006ff */
[----:B0-----:R-:W-:-:S05]  /*5b40*/  LEA R2, R5, R2, 0x18 ;  /* 0x0000000205027211 */ /* 0x001fca00078ec0ff */
[----:B------:R-:W-:-:S04]  /*5b50*/  VIADD R2, R2, 0x28 ;  /* 0x0000002802027836 */ /* 0x000fc80000000000 */
[C---:B------:R-:W-:Y:S02]  /*5b60*/  IMAD R7, R3.reuse, 0x8, R2 ;  /* 0x0000000803077824 */ /* 0x040fe400078e0202 */
[----:B------:R-:W-:Y:S02]  /*5b70*/  VIADD R3, R3, 0x1 ;  /* 0x0000000103037836 */ /* 0x000fe40000000000 */
[----:B------:R-:W0:Y:S03]  /*5b80*/  SYNCS.PHASECHK.TRANS64.TRYWAIT P0, [R7+URZ], R4 ;  /* 0x00000004070075a7 */ /* 0x000e26000800017f */
[----:B------:R-:W-:-:S04]  /*5b90*/  ISETP.NE.AND P1, PT, R3, 0x5, PT ;  /* 0x000000050300780c */ /* 0x000fc80003f25270 */
[----:B------:R-:W-:Y:S02]  /*5ba0*/  SEL R5, RZ, 0x1, P1 ;  /* 0x00000001ff057807 */ /* 0x000fe40000800000 */
[----:B------:R-:W-:Y:S02]  /*5bb0*/  SEL R3, R3, RZ, P1 ;  /* 0x000000ff03037207 */ /* 0x000fe40000800000 */
[----:B------:R-:W-:-:S03]  /*5bc0*/  LOP3.LUT R6, R0, R5, RZ, 0x3c, !PT ;  /* 0x0000000500067212 */ /* 0x000fc600078e3cff */
[----:B------:R-:W-:Y:S01]  /*5bd0*/  IMAD R8, R3, 0x8, R2 ;  /* 0x0000000803087824 */ /* 0x000fe200078e0202 */
[----:B------:R-:W-:Y:S01]  /*5be0*/  SHF.L.U32 R5, R6, 0x1f, RZ ;  /* 0x0000001f06057819 */ /* 0x000fe200000006ff */
[----:B0-----:R-:W-:Y:S06]  /*5bf0*/  @!P0 BRA `(.L_x_120) ;  /* 0x0000000400008947 */ /* 0x001fec0003800000 */
.L_x_132:
[----:B------:R-:W1:Y:S01]  /*5c00*/  SYNCS.PHASECHK.TRANS64.TRYWAIT P0, [R8+URZ], R5 ;  /* 0x00000005080075a7 */ /* 0x000e62000800017f */
[----:B------:R-:W-:-:S05]  /*5c10*/  VIADD R0, R3, 0x1 ;  /* 0x0000000103007836 */ /* 0x000fca0000000000 */
[----:B------:R-:W-:-:S04]  /*5c20*/  ISETP.NE.AND P1, PT, R0, 0x5, PT ;  /* 0x000000050000780c */ /* 0x000fc80003f25270 */
[----:B------:R-:W-:Y:S02]  /*5c30*/  SEL R3, RZ, 0x1, P1 ;  /* 0x00000001ff037807 */ /* 0x000fe40000800000 */
[----:B0-----:R-:W-:Y:S02]  /*5c40*/  SEL R7, R0, RZ, P1 ;  /* 0x000000ff00077207 */ /* 0x001fe40000800000 */
[----:B------:R-:W-:-:S03]  /*5c50*/  LOP3.LUT R6, R6, R3, RZ, 0x3c, !PT ;  /* 0x0000000306067212 */ /* 0x000fc600078e3cff */
[----:B------:R-:W-:Y:S01]  /*5c60*/  IMAD R9, R7, 0x8, R2 ;  /* 0x0000000807097824 */ /* 0x000fe200078e0202 */
[----:B------:R-:W-:Y:S01]  /*5c70*/  SHF.L.U32 R4, R6, 0x1f, RZ ;  /* 0x0000001f06047819 */ /* 0x000fe200000006ff */
[----:B-1----:R-:W-:Y:S06]  /*5c80*/  @!P0 BRA `(.L_x_121) ;  /* 0x0000000000f08947 */ /* 0x002fec0003800000 */
.L_x_133:
[----:B------:R-:W1:Y:S01]  /*5c90*/  SYNCS.PHASECHK.TRANS64.TRYWAIT P0, [R9+URZ], R4 ;  /* 0x00000004090075a7 */ /* 0x000e62000800017f */
[----:B------:R-:W-:-:S05]  /*5ca0*/  VIADD R0, R7, 0x1 ;  /* 0x0000000107007836 */ /* 0x000fca0000000000 */
[----:B------:R-:W-:-:S04]  /*5cb0*/  ISETP.NE.AND P1, PT, R0, 0x5, PT ;  /* 0x000000050000780c */ /* 0x000fc80003f25270 */
[----:B------:R-:W-:Y:S02]  /*5cc0*/  SEL R3, RZ, 0x1, P1 ;  /* 0x00000001ff037807 */ /* 0x000fe40000800000 */
[----:B------:R-:W-:Y:S02]  /*5cd0*/  SEL R7, R0, RZ, P1 ;  /* 0x000000ff00077207 */ /* 0x000fe40000800000 */
[----:B------:R-:W-:-:S03]  /*5ce0*/  LOP3.LUT R11, R6, R3, RZ, 0x3c, !PT ;  /* 0x00000003060b7212 */ /* 0x000fc600078e3cff */
[----:B------:R-:W-:Y:S01]  /*5cf0*/  IMAD R6, R7, 0x8, R2 ;  /* 0x0000000807067824 */ /* 0x000fe200078e0202 */
[----:B0-----:R-:W-:Y:S01]  /*5d00*/  SHF.L.U32 R5, R11, 0x1f, RZ ;  /* 0x0000001f0b057819 */ /* 0x001fe200000006ff */
[----:B-1----:R-:W-:Y:S06]  /*5d10*/  @!P0 BRA `(.L_x_122) ;  /* 0x0000000000e08947 */ /* 0x002fec0003800000 */
.L_x_134:
[----:B------:R-:W1:Y:S01]  /*5d20*/  SYNCS.PHASECHK.TRANS64.TRYWAIT P0, [R6+URZ], R5 ;  /* 0x00000005060075a7 */ /* 0x000e62000800017f */
[----:B------:R-:W-:-:S05]  /*5d30*/  VIADD R0, R7, 0x1 ;  /* 0x0000000107007836 */ /* 0x000fca0000000000 */
[----:B------:R-:W-:-:S04]  /*5d40*/  ISETP.NE.AND P1, PT, R0, 0x5, PT ;  /* 0x000000050000780c */ /* 0x000fc80003f25270 */
[----:B0-----:R-:W-:Y:S02]  /*5d50*/  SEL R4, RZ, 0x1, P1 ;  /* 0x00000001ff047807 */ /* 0x001fe40000800000 */
[----:B------:R-:W-:Y:S02]  /*5d60*/  SEL R3, R0, RZ, P1 ;  /* 0x000000ff00037207 */ /* 0x000fe40000800000 */
[----:B------:R-:W-:Y:S01]  /*5d70*/  LOP3.LUT R0, R11, R4, RZ, 0x3c, !PT ;  /* 0x000000040b007212 */ /* 0x000fe200078e3cff */
[----:B-1----:R-:W-:Y:S06]  /*5d80*/  @!P0 BRA `(.L_x_123) ;  /* 0x0000000000d88947 */ /* 0x002fec0003800000 */
.L_x_135:
[----:B------:R-:W-:Y:S01]  /*5d90*/  IMAD R3, R3, 0x8, R2 ;  /* 0x0000000803037824 */ /* 0x000fe200078e0202 */
[----:B------:R-:W-:-:S07]  /*5da0*/  SHF.L.U32 R0, R0, 0x1f, RZ ;  /* 0x0000001f00007819 */ /* 0x000fce00000006ff */
.L_x_124:
[----:B-1----:R1:W2:Y:S02]  /*5db0*/  SYNCS.PHASECHK.TRANS64.TRYWAIT P0, [R3+URZ], R0 ;  /* 0x00000000030075a7 */ /* 0x0022a4000800017f */
[----:B--2---:R-:W-:Y:S05]  /*5dc0*/  @!P0 NANOSLEEP.SYNCS 0x989680 ;  /* 0x009896800000895d */ /* 0x004fea0003900000 */
[----:B------:R-:W2:Y:S02]  /*5dd0*/  @!P0 SYNCS.PHASECHK.TRANS64 P0, [R3+URZ], R0 ;  /* 0x00000000030085a7 */ /* 0x000ea4000800007f */
[----:B--2---:R-:W-:Y:S05]  /*5de0*/  @!P0 BRA `(.L_x_124) ;  /* 0xfffffffc00f08947 */ /* 0x004fea000383ffff */
.L_x_118:
[----:B------:R-:W-:Y:S05]  /*5df0*/  BSYNC B0 ;  /* 0x0000000000007941 */ /* 0x000fea0003800000 */
.L_x_117:
[----:B------:R-:W-:Y:S05]  /*5e00*/  EXIT ;  /* 0x000000000000794d */ /* 0x000fea0003800000 */
.L_x_21:
[----:B---3--:R3:W4:Y:S02]  /*5e10*/  SYNCS.PHASECHK.TRANS64.TRYWAIT P1, [R3+URZ], R0 ;  /* 0x00000000030075a7 */ /* 0x008724000802017f */
[----:B----4-:R-:W-:Y:S05]  /*5e20*/  @!P1 NANOSLEEP.SYNCS 0x989680 ;  /* 0x009896800000995d */ /* 0x010fea0003900000 */
[----:B------:R-:W4:Y:S02]  /*5e30*/  @!P1 SYNCS.PHASECHK.TRANS64 P1, [R3+URZ], R0 ;  /* 0x00000000030095a7 */ /* 0x000f24000802007f */
[----:B----4-:R-:W-:Y:S05]  /*5e40*/  @!P1 BRA `(.L_x_21) ;  /* 0xfffffffc00f09947 */ /* 0x010fea000383ffff */
[----:B------:R-:W-:Y:S05]  /*5e50*/  BRA `(.L_x_20) ;  /* 0xffffffb400b47947 */ /* 0x000fea000383ffff */
.L_x_26:
[----:B-1----:R1:W2:Y:S02]  /*5e60*/  SYNCS.PHASECHK.TRANS64.TRYWAIT P1, [R5+URZ], R4 ;  /* 0x00000004050075a7 */ /* 0x0022a4000802017f */
[----:B--2---:R-:W-:Y:S05]  /*5e70*/  @!P1 NANOSLEEP.SYNCS 0x989680 ;  /* 0x009896800000995d */ /* 0x004fea0003900000 */
[----:B------:R-:W2:Y:S02]  /*5e80*/  @!P1 SYNCS.PHASECHK.TRANS64 P1, [R5+URZ], R4 ;  /* 0x00000004050095a7 */ /* 0x000ea4000802007f */
[----:B--2---:R-:W-:Y:S05]  /*5e90*/  @!P1 BRA `(.L_x_26) ;  /* 0xfffffffc00f09947 */ /* 0x004fea000383ffff */
[----:B------:R-:W-:Y:S05]  /*5ea0*/  BRA `(.L_x_25) ;  /* 0xffffffb800647947 */ /* 0x000fea000383ffff */
.L_x_105:
[----:B------:R-:W-:Y:S01]  /*5eb0*/  BSSY B1, `(.L_x_125) ;  /* 0x0000006000017945 */ /* 0x000fe20003800000 */
[----:B------:R-:W-:-:S07]  /*5ec0*/  IMAD.MOV.U32 R15, RZ, RZ, -0x1 ;  /* 0xffffffffff0f7424 */ /* 0x000fce00078e00ff */
[----:B------:R-:W-:Y:S05]  /*5ed0*/  WARPSYNC.COLLECTIVE R15, `(.L_x_126) ;  /* 0x000000000f0c7348 */ /* 0x000fea0003c00000 */
[----:B------:R-:W-:Y:S02]  /*5ee0*/  ELECT P6, UR62, PT ;  /* 0x00000000003e782f */ /* 0x000fe400038c0000 */
[----:B------:R-:W-:Y:S01]  /*5ef0*/  MOV R14, UR62 ;  /* 0x0000003e000e7c02 */ /* 0x000fe20008000f00 */
[----:B------:R-:W-:Y:S10]  /*5f00*/  ENDCOLLECTIVE ;  /* 0x000000000000791b */ /* 0x000ff40003800000 */
.L_x_126:
[----:B------:R-:W-:Y:S05]  /*5f10*/  BSYNC B1 ;  /* 0x0000000000017941 */ /* 0x000fea0003800000 */
.L_x_125:
[----:B------:R-:W-:Y:S05]  /*5f20*/  BRA `(.L_x_127) ;  /* 0xfffffff0001c7947 */ /* 0x000fea000383ffff */
.L_x_108:
[----:B-1----:R1:W2:Y:S02]  /*5f30*/  SYNCS.PHASECHK.TRANS64.TRYWAIT P0, [R23+URZ+0x28], R14 ;  /* 0x0000280e170075a7 */ /* 0x0022a4000800017f */
[----:B--2---:R-:W-:Y:S05]  /*5f40*/  @!P0 NANOSLEEP.SYNCS 0x989680 ;  /* 0x009896800000895d */ /* 0x004fea0003900000 */
[----:B------:R-:W2:Y:S02]  /*5f50*/  @!P0 SYNCS.PHASECHK.TRANS64 P0, [R23+URZ+0x28], R14 ;  /* 0x0000280e170085a7 */ /* 0x000ea4000800007f */
[----:B--2---:R-:W-:Y:S05]  /*5f60*/  @!P0 BRA `(.L_x_108) ;  /* 0xfffffffc00f08947 */ /* 0x004fea000383ffff */
[----:B------:R-:W-:Y:S05]  /*5f70*/  BRA `(.L_x_128) ;  /* 0xfffffff000547947 */ /* 0x000fea000383ffff */
.L_x_116:
[----:B------:R-:W-:Y:S01]  /*5f80*/  BSSY B0, `(.L_x_129) ;  /* 0x0000006000007945 */ /* 0x000fe20003800000 */
[----:B------:R-:W-:-:S07]  /*5f90*/  IMAD.MOV.U32 R15, RZ, RZ, -0x1 ;  /* 0xffffffffff0f7424 */ /* 0x000fce00078e00ff */
[----:B------:R-:W-:Y:S05]  /*5fa0*/  WARPSYNC.COLLECTIVE R15, `(.L_x_130) ;  /* 0x000000000f0c7348 */ /* 0x000fea0003c00000 */
[----:B------:R-:W-:Y:S02]  /*5fb0*/  ELECT P6, UR62, PT ;  /* 0x00000000003e782f */ /* 0x000fe400038c0000 */
[----:B------:R-:W-:Y:S01]  /*5fc0*/  MOV R14, UR62 ;  /* 0x0000003e000e7c02 */ /* 0x000fe20008000f00 */
[----:B------:R-:W-:Y:S10]  /*5fd0*/  ENDCOLLECTIVE ;  /* 0x000000000000791b */ /* 0x000ff40003800000 */
.L_x_130:
[----:B------:R-:W-:Y:S05]  /*5fe0*/  BSYNC B0 ;  /* 0x0000000000007941 */ /* 0x000fea0003800000 */
.L_x_129:
[----:B------:R-:W-:Y:S05]  /*5ff0*/  BRA `(.L_x_131) ;  /* 0xfffffff800ac7947 */ /* 0x000fea000383ffff */
.L_x_120:
[----:B0-----:R0:W1:Y:S02]  /*6000*/  SYNCS.PHASECHK.TRANS64.TRYWAIT P0, [R7+URZ], R4 ;  /* 0x00000004070075a7 */ /* 0x001064000800017f */
[----:B-1----:R-:W-:Y:S05]  /*6010*/  @!P0 NANOSLEEP.SYNCS 0x989680 ;  /* 0x009896800000895d */ /* 0x002fea0003900000 */
[----:B------:R-:W1:Y:S02]  /*6020*/  @!P0 SYNCS.PHASECHK.TRANS64 P0, [R7+URZ], R4 ;  /* 0x00000004070085a7 */ /* 0x000e64000800007f */
[----:B-1----:R-:W-:Y:S05]  /*6030*/  @!P0 BRA `(.L_x_120) ;  /* 0xfffffffc00f08947 */ /* 0x002fea000383ffff */
[----:B------:R-:W-:Y:S05]  /*6040*/  BRA `(.L_x_132) ;  /* 0xfffffff800ec7947 */ /* 0x000fea000383ffff */
.L_x_121:
[----:B0-----:R0:W1:Y:S02]  /*6050*/  SYNCS.PHASECHK.TRANS64.TRYWAIT P0, [R8+URZ], R5 ;  /* 0x00000005080075a7 */ /* 0x001064000800017f */
[----:B-1----:R-:W-:Y:S05]  /*6060*/  @!P0 NANOSLEEP.SYNCS 0x989680 ;  /* 0x009896800000895d */ /* 0x002fea0003900000 */
[----:B------:R-:W1:Y:S02]  /*6070*/  @!P0 SYNCS.PHASECHK.TRANS64 P0, [R8+URZ], R5 ;  /* 0x00000005080085a7 */ /* 0x000e64000800007f */
[----:B-1----:R-:W-:Y:S05]  /*6080*/  @!P0 BRA `(.L_x_121) ;  /* 0xfffffffc00f08947 */ /* 0x002fea000383ffff */
[----:B------:R-:W-:Y:S05]  /*6090*/  BRA `(.L_x_133) ;  /* 0xfffffff800fc7947 */ /* 0x000fea000383ffff */
.L_x_122:
[----:B0-----:R0:W1:Y:S02]  /*60a0*/  SYNCS.PHASECHK.TRANS64.TRYWAIT P0, [R9+URZ], R4 ;  /* 0x00000004090075a7 */ /* 0x001064000800017f */
[----:B-1----:R-:W-:Y:S05]  /*60b0*/  @!P0 NANOSLEEP.SYNCS 0x989680 ;  /* 0x009896800000895d */ /* 0x002fea0003900000 */
[----:B------:R-:W1:Y:S02]  /*60c0*/  @!P0 SYNCS.PHASECHK.TRANS64 P0, [R9+URZ], R4 ;  /* 0x00000004090085a7 */ /* 0x000e64000800007f */
[----:B-1----:R-:W-:Y:S05]  /*60d0*/  @!P0 BRA `(.L_x_122) ;  /* 0xfffffffc00f08947 */ /* 0x002fea000383ffff */
[----:B------:R-:W-:Y:S05]  /*60e0*/  BRA `(.L_x_134) ;  /* 0xfffffffc000c7947 */ /* 0x000fea000383ffff */
.L_x_123:
[----:B0-----:R0:W1:Y:S02]  /*60f0*/  SYNCS.PHASECHK.TRANS64.TRYWAIT P0, [R6+URZ], R5 ;  /* 0x00000005060075a7 */ /* 0x001064000800017f */
[----:B-1----:R-:W-:Y:S05]  /*6100*/  @!P0 NANOSLEEP.SYNCS 0x989680 ;  /* 0x009896800000895d */ /* 0x002fea0003900000 */
[----:B------:R-:W1:Y:S02]  /*6110*/  @!P0 SYNCS.PHASECHK.TRANS64 P0, [R6+URZ], R5 ;  /* 0x00000005060085a7 */ /* 0x000e64000800007f */
[----:B-1----:R-:W-:Y:S05]  /*6120*/  @!P0 BRA `(.L_x_123) ;  /* 0xfffffffc00f08947 */ /* 0x002fea000383ffff */
[----:B------:R-:W-:Y:S05]  /*6130*/  BRA `(.L_x_135) ;  /* 0xfffffffc00147947 */ /* 0x000fea000383ffff */
.L_x_136:
[----:B------:R-:W-:-:S00]  /*6140*/  BRA `(.L_x_136) ;  /* 0xfffffffc00fc7947 */ /* 0x000fc0000383ffff */
[----:B------:R-:W-:-:S00]  /*6150*/  NOP ;  /* 0x0000000000007918 */ /* 0x000fc00000000000 */
        /* <DEDUP_REMOVED lines=10> */
.L_x_137:


//--------------------- .nv.global.init           --------------------------
	.section	.nv.global.init,"aw",@progbits
.nv.global.init:
	.type		$str$22,@object
	.size		$str$22,($str$23 - $str$22)
$str$22:
        /*0000*/ 	.byte	0x6b, 0x5f, 0x74, 0x69, 0x6c, 0x65, 0x5f, 0x63, 0x6f, 0x75, 0x6e, 0x74, 0x20, 0x3e, 0x3d, 0x20
        /*0010*/ 	.byte	0x31, 0x00
	.type		$str$23,@object
	.size		$str$23,(__unnamed_1 - $str$23)
$str$23:
        /*0012*/ 	.byte	0x2f, 0x74, 0x6d, 0x70, 0x2f, 0x63, 0x75, 0x74, 0x6c, 0x61, 0x73, 0x73, 0x5f, 0x73, 0x77, 0x65
        /*0022*/ 	.byte	0x65, 0x70, 0x5f, 0x73, 0x72, 0x63, 0x2f, 0x69, 0x6e, 0x63, 0x6c, 0x75, 0x64, 0x65, 0x2f, 0x63
        /*0032*/ 	.byte	0x75, 0x74, 0x6c, 0x61, 0x73, 0x73, 0x2f, 0x67, 0x65, 0x6d, 0x6d, 0x2f, 0x63, 0x6f, 0x6c, 0x6c
        /*0042*/ 	.byte	0x65, 0x63, 0x74, 0x69, 0x76, 0x65, 0x2f, 0x73, 0x6d, 0x39, 0x30, 0x5f, 0x6d, 0x6d, 0x61, 0x5f
        /*0052*/ 	.byte	0x74, 0x6d, 0x61, 0x5f, 0x67, 0x6d, 0x6d, 0x61, 0x5f, 0x73, 0x73, 0x5f, 0x77, 0x61, 0x72, 0x70
        /*0062*/ 	.byte	0x73, 0x70, 0x65, 0x63, 0x69, 0x61, 0x6c, 0x69, 0x7a, 0x65, 0x64, 0x2e, 0x68, 0x70, 0x70, 0x00
	.type		__unnamed_1,@object
	.size		__unnamed_1,(.L_0 - __unnamed_1)
__unnamed_1:
        /*0072*/ 	.byte	0x76, 0x6f, 0x69, 0x64, 0x20, 0x63, 0x75, 0x74, 0x6c, 0x61, 0x73, 0x73, 0x3a, 0x3a, 0x67, 0x65
        /* <DEDUP_REMOVED lines=180> */
        /*0bc2*/ 	.byte	0x3a, 0x3a, 0x69, 0x64, 0x65, 0x6e, 0x74, 0x69, 0x74, 0x79, 0x5d, 0x00
.L_0:


//--------------------- .nv.shared._ZN7cutlass13device_kernelINS_4gemm6kernel13GemmUniversalIN4cute5tupleIJiiiiEEENS1_10collective13CollectiveMmaINS1_34MainloopSm90TmaGmmaWarpSpecializedILi5ENS5_IJNS4_1CILi2EEENSA_ILi1EEESC_EEENS1_35KernelTmaWarpSpecializedCooperativeEEENS5_IJNSA_ILi128EEENSA_ILi64EEENSA_ILi32EEEEEENS_10bfloat16_tENS5_IJlSC_lEEESK_SL_NS4_8TiledMMAINS4_8MMA_AtomIJNS4_4SM904GMMA27MMA_64x64x16_F32BF16BF16_SSILNSP_5MajorE0ELSR_0ELNSP_7ScaleInE1ELSS_1EEEEEENS4_6LayoutISD_NS5_IJSC_NSA_ILi0EEESW_EEEEENS5_IJNS4_10UnderscoreESZ_SZ_EEEEENS4_13SM90_TMA_LOADENS4_14ComposedLayoutINS4_7SwizzleILi2ELi4ELi3EEENS4_18smem_ptr_flag_bitsILi16EEENSV_INS5_IJNSA_ILi8EEESI_EEENS5_IJSI_SC_EEEEEEEvNS4_8identityENS4_23SM90_TMA_LOAD_MULTICASTES1C_vS1D_EENS_8epilogue10collective6detail29Sm90TmaWarpSpecializedAdapterINS1H_15DefaultEpilogueISK_SL_SL_NS1G_6thread17LinearCombinationISK_Li1EffLNS1L_9ScaleType4KindE0ELNS_15FloatRoundStyleE2ESK_EENS1_15EpilogueDefaultEEEEEvvEEEEvNT_6ParamsE --------------------------
	.section	.nv.shared._ZN7cutlass13device_kernelINS_4gemm6kernel13GemmUniversalIN4cute5tupleIJiiiiEEENS1_10collective13CollectiveMmaINS1_34MainloopSm90TmaGmmaWarpSpecializedILi5ENS5_IJNS4_1CILi2EEENSA_ILi1EEESC_EEENS1_35KernelTmaWarpSpecializedCooperativeEEENS5_IJNSA_ILi128EEENSA_ILi64EEENSA_ILi32EEEEEENS_10bfloat16_tENS5_IJlSC_lEEESK_SL_NS4_8TiledMMAINS4_8MMA_AtomIJNS4_4SM904GMMA27MMA_64x64x16_F32BF16BF16_SSILNSP_5MajorE0ELSR_0ELNSP_7ScaleInE1ELSS_1EEEEEENS4_6LayoutISD_NS5_IJSC_NSA_ILi0EEESW_EEEEENS5_IJNS4_10UnderscoreESZ_SZ_EEEEENS4_13SM90_TMA_LOADENS4_14ComposedLayoutINS4_7SwizzleILi2ELi4ELi3EEENS4_18smem_ptr_flag_bitsILi16EEENSV_INS5_IJNSA_ILi8EEESI_EEENS5_IJSI_SC_EEEEEEEvNS4_8identityENS4_23SM90_TMA_LOAD_MULTICASTES1C_vS1D_EENS_8epilogue10collective6detail29Sm90TmaWarpSpecializedAdapterINS1H_15DefaultEpilogueISK_SL_SL_NS1G_6thread17LinearCombinationISK_Li1EffLNS1L_9ScaleType4KindE0ELNS_15FloatRoundStyleE2ESK_EENS1_15EpilogueDefaultEEEEEvvEEEEvNT_6ParamsE,"aw",@nobits
	.sectionflags	@""
	.align	16
	.zero		1024


//--------------------- .nv.shared.reserved.0     --------------------------
	.section	.nv.shared.reserved.0,"aw",@nobits
	.weak		__nv_reservedSMEM_offset_0_alias
	.size		__nv_reservedSMEM_offset_0_alias, 0, 0
	.other		__nv_reservedSMEM_offset_0_alias,@"STO_CUDA_RESERVED_SHARED STV_DEFAULT"
__nv_reservedSMEM_offset_0_alias:
	.zero		0


//--------------------- .nv.global                --------------------------
	.section	.nv.global,"aw",@nobits
.nv.global:
	.type		_ZN39_INTERNAL_174e7057_4_k_cu_3992acb6_39154cute1_E,@object
	.size		_ZN39_INTERNAL_174e7057_4_k_cu_3992acb6_39154cute1_E,(_ZN39_INTERNAL_174e7057_4_k_cu_3992acb6_39154cuda3std3__45__cpo6cbeginE - _ZN39_INTERNAL_174e7057_4_k_cu_3992acb6_39154cute1_E)
_ZN39_INTERNAL_174e7057_4_k_cu_3992acb6_39154cute1_E:
	.zero		1
	.type		_ZN39_INTERNAL_174e7057_4_k_cu_3992acb6_39154cuda3std3__45__cpo6cbeginE,@object
	.size		_ZN39_INTERNAL_174e7057_4_k_cu_3992acb6_39154cuda3std3__45__cpo6cbeginE,(_ZN39_INTERNAL_174e7057_4_k_cu_3992acb6_39154cuda3std3__48in_placeE - _ZN39_INTERNAL_174e7057_4_k_cu_3992acb6_39154cuda3std3__45__cpo6cbeginE)
_ZN39_INTERNAL_174e7057_4_k_cu_3992acb6_39154cuda3std3__45__cpo6cbeginE:
	.zero		1
	.type		_ZN39_INTERNAL_174e7057_4_k_cu_3992acb6_39154cuda3std3__48in_placeE,@object
	.size		_ZN39_INTERNAL_174e7057_4_k_cu_3992acb6_39154cuda3std3__48in_placeE,(_ZN39_INTERNAL_174e7057_4_k_cu_3992acb6_39154cuda3std6ranges3__45__cpo9iter_moveE - _ZN39_INTERNAL_174e7057_4_k_cu_3992acb6_39154cuda3std3__48in_placeE)
_ZN39_INTERNAL_174e7057_4_k_cu_3992acb6_39154cuda3std3__48in_placeE:
	.zero		1
	.type		_ZN39_INTERNAL_174e7057_4_k_cu_3992acb6_39154cuda3std6ranges3__45__cpo9iter_moveE,@object
	.size		_ZN39_INTERNAL_174e7057_4_k_cu_3992acb6_39154cuda3std6ranges3__45__cpo9iter_moveE,(_ZN39_INTERNAL_174e7057_4_k_cu_3992acb6_39154cuda3std3__45__cpo5beginE - _ZN39_INTERNAL_174e7057_4_k_cu_3992acb6_39154cuda3std6ranges3__45__cpo9iter_moveE)
_ZN39_INTERNAL_174e7057_4_k_cu_3992acb6_39154cuda3std6ranges3__45__cpo9iter_moveE:
	.zero		1
	.type		_ZN39_INTERNAL_174e7057_4_k_cu_3992acb6_39154cuda3std3__45__cpo5beginE,@object
	.size		_ZN39_INTERNAL_174e7057_4_k_cu_3992acb6_39154cuda3std3__45__cpo5beginE,(_ZN39_INTERNAL_174e7057_4_k_cu_3992acb6_39154cuda3std3__441_GLOBAL__N__174e7057_4_k_cu_3992acb6_39156ignoreE - _ZN39_INTERNAL_174e7057_4_k_cu_3992acb6_39154cuda3std3__45__cpo5beginE)
_ZN39_INTERNAL_174e7057_4_k_cu_3992acb6_39154cuda3std3__45__cpo5beginE:
	.zero		1
	.type		_ZN39_INTERNAL_174e7057_4_k_cu_3992acb6_39154cuda3std3__441_GLOBAL__N__174e7057_4_k_cu_3992acb6_39156ignoreE,@object
	.size		_ZN39_INTERNAL_174e7057_4_k_cu_3992acb6_39154cuda3std3__441_GLOBAL__N__174e7057_4_k_cu_3992acb6_39156ignoreE,(_ZN39_INTERNAL_174e7057_4_k_cu_3992acb6_39154cute7productE - _ZN39_INTERNAL_174e7057_4_k_cu_3992acb6_39154cuda3std3__441_GLOBAL__N__174e7057_4_k_cu_3992acb6_39156ignoreE)
_ZN39_INTERNAL_174e7057_4_k_cu_3992acb6_39154cuda3std3__441_GLOBAL__N__174e7057_4_k_cu_3992acb6_39156ignoreE:
	.zero		1
	.type		_ZN39_INTERNAL_174e7057_4_k_cu_3992acb6_39154cute7productE,@object
	.size		_ZN39_INTERNAL_174e7057_4_k_cu_3992acb6_39154cute7productE,(_ZN39_INTERNAL_174e7057_4_k_cu_3992acb6_39154cuda3std3__45__cpo3endE - _ZN39_INTERNAL_174e7057_4_k_cu_3992acb6_39154cute7productE)
_ZN39_INTERNAL_174e7057_4_k_cu_3992acb6_39154cute7productE:
	.zero		1
	.type		_ZN39_INTERNAL_174e7057_4_k_cu_3992acb6_39154cuda3std3__45__cpo3endE,@object
	.size		_ZN39_INTERNAL_174e7057_4_k_cu_3992acb6_39154cuda3std3__45__cpo3endE,(_ZN39_INTERNAL_174e7057_4_k_cu_3992acb6_39154cuda3std3__419piecewise_constructE - _ZN39_INTERNAL_174e7057_4_k_cu_3992acb6_39154cuda3std3__45__cpo3endE)
_ZN39_INTERNAL_174e7057_4_k_cu_3992acb6_39154cuda3std3__45__cpo3endE:
	.zero		1
	.type		_ZN39_INTERNAL_174e7057_4_k_cu_3992acb6_39154cuda3std3__419piecewise_constructE,@object
	.size		_ZN39_INTERNAL_174e7057_4_k_cu_3992acb6_39154cuda3std3__419piecewise_constructE,(_ZN39_INTERNAL_174e7057_4_k_cu_3992acb6_39154cuda3std3__45__cpo4cendE - _ZN39_INTERNAL_174e7057_4_k_cu_3992acb6_39154cuda3std3__419piecewise_constructE)
_ZN39_INTERNAL_174e7057_4_k_cu_3992acb6_39154cuda3std3__419piecewise_constructE:
	.zero		1
	.type		_ZN39_INTERNAL_174e7057_4_k_cu_3992acb6_39154cuda3std3__45__cpo4cendE,@object
	.size		_ZN39_INTERNAL_174e7057_4_k_cu_3992acb6_39154cuda3std3__45__cpo4cendE,(_ZN39_INTERNAL_174e7057_4_k_cu_3992acb6_39154cuda3std6ranges3__45__cpo4swapE - _ZN39_INTERNAL_174e7057_4_k_cu_3992acb6_39154cuda3std3__45__cpo4cendE)
_ZN39_INTERNAL_174e7057_4_k_cu_3992acb6_39154cuda3std3__45__cpo4cendE:
	.zero		1
	.type		_ZN39_INTERNAL_174e7057_4_k_cu_3992acb6_39154cuda3std6ranges3__45__cpo4swapE,@object
	.size		_ZN39_INTERNAL_174e7057_4_k_cu_3992acb6_39154cuda3std6ranges3__45__cpo4swapE,(.L_8 - _ZN39_INTERNAL_174e7057_4_k_cu_3992acb6_39154cuda3std6ranges3__45__cpo4swapE)
_ZN39_INTERNAL_174e7057_4_k_cu_3992acb6_39154cuda3std6ranges3__45__cpo4swapE:
	.zero		1
.L_8:


//--------------------- .nv.constant0._ZN7cutlass13device_kernelINS_4gemm6kernel13GemmUniversalIN4cute5tupleIJiiiiEEENS1_10collective13CollectiveMmaINS1_34MainloopSm90TmaGmmaWarpSpecializedILi5ENS5_IJNS4_1CILi2EEENSA_ILi1EEESC_EEENS1_35KernelTmaWarpSpecializedCooperativeEEENS5_IJNSA_ILi128EEENSA_ILi64EEENSA_ILi32EEEEEENS_10bfloat16_tENS5_IJlSC_lEEESK_SL_NS4_8TiledMMAINS4_8MMA_AtomIJNS4_4SM904GMMA27MMA_64x64x16_F32BF16BF16_SSILNSP_5MajorE0ELSR_0ELNSP_7ScaleInE1ELSS_1EEEEEENS4_6LayoutISD_NS5_IJSC_NSA_ILi0EEESW_EEEEENS5_IJNS4_10UnderscoreESZ_SZ_EEEEENS4_13SM90_TMA_LOADENS4_14ComposedLayoutINS4_7SwizzleILi2ELi4ELi3EEENS4_18smem_ptr_flag_bitsILi16EEENSV_INS5_IJNSA_ILi8EEESI_EEENS5_IJSI_SC_EEEEEEEvNS4_8identityENS4_23SM90_TMA_LOAD_MULTICASTES1C_vS1D_EENS_8epilogue10collective6detail29Sm90TmaWarpSpecializedAdapterINS1H_15DefaultEpilogueISK_SL_SL_NS1G_6thread17LinearCombinationISK_Li1EffLNS1L_9ScaleType4KindE0ELNS_15FloatRoundStyleE2ESK_EENS1_15EpilogueDefaultEEEEEvvEEEEvNT_6ParamsE --------------------------
	.section	.nv.constant0._ZN7cutlass13device_kernelINS_4gemm6kernel13GemmUniversalIN4cute5tupleIJiiiiEEENS1_10collective13CollectiveMmaINS1_34MainloopSm90TmaGmmaWarpSpecializedILi5ENS5_IJNS4_1CILi2EEENSA_ILi1EEESC_EEENS1_35KernelTmaWarpSpecializedCooperativeEEENS5_IJNSA_ILi128EEENSA_ILi64EEENSA_ILi32EEEEEENS_10bfloat16_tENS5_IJlSC_lEEESK_SL_NS4_8TiledMMAINS4_8MMA_AtomIJNS4_4SM904GMMA27MMA_64x64x16_F32BF16BF16_SSILNSP_5MajorE0ELSR_0ELNSP_7ScaleInE1ELSS_1EEEEEENS4_6LayoutISD_NS5_IJSC_NSA_ILi0EEESW_EEEEENS5_IJNS4_10UnderscoreESZ_SZ_EEEEENS4_13SM90_TMA_LOADENS4_14ComposedLayoutINS4_7SwizzleILi2ELi4ELi3EEENS4_18smem_ptr_flag_bitsILi16EEENSV_INS5_IJNSA_ILi8EEESI_EEENS5_IJSI_SC_EEEEEEEvNS4_8identityENS4_23SM90_TMA_LOAD_MULTICASTES1C_vS1D_EENS_8epilogue10collective6detail29Sm90TmaWarpSpecializedAdapterINS1H_15DefaultEpilogueISK_SL_SL_NS1G_6thread17LinearCombinationISK_Li1EffLNS1L_9ScaleType4KindE0ELNS_15FloatRoundStyleE2ESK_EENS1_15EpilogueDefaultEEEEEvvEEEEvNT_6ParamsE,"a",@progbits
	.sectionflags	@""
	.align	4
.nv.constant0._ZN7cutlass13device_kernelINS_4gemm6kernel13GemmUniversalIN4cute5tupleIJiiiiEEENS1_10collective13CollectiveMmaINS1_34MainloopSm90TmaGmmaWarpSpecializedILi5ENS5_IJNS4_1CILi2EEENSA_ILi1EEESC_EEENS1_35KernelTmaWarpSpecializedCooperativeEEENS5_IJNSA_ILi128EEENSA_ILi64EEENSA_ILi32EEEEEENS_10bfloat16_tENS5_IJlSC_lEEESK_SL_NS4_8TiledMMAINS4_8MMA_AtomIJNS4_4SM904GMMA27MMA_64x64x16_F32BF16BF16_SSILNSP_5MajorE0ELSR_0ELNSP_7ScaleInE1ELSS_1EEEEEENS4_6LayoutISD_NS5_IJSC_NSA_ILi0EEESW_EEEEENS5_IJNS4_10UnderscoreESZ_SZ_EEEEENS4_13SM90_TMA_LOADENS4_14ComposedLayoutINS4_7SwizzleILi2ELi4ELi3EEENS4_18smem_ptr_flag_bitsILi16EEENSV_INS5_IJNSA_ILi8EEESI_EEENS5_IJSI_SC_EEEEEEEvNS4_8identityENS4_23SM90_TMA_LOAD_MULTICASTES1C_vS1D_EENS_8epilogue10collective6detail29Sm90TmaWarpSpecializedAdapterINS1H_15DefaultEpilogueISK_SL_SL_NS1G_6thread17LinearCombinationISK_Li1EffLNS1L_9ScaleType4KindE0ELNS_15FloatRoundStyleE2ESK_EENS1_15EpilogueDefaultEEEEEvvEEEEvNT_6ParamsE:
	.zero		1664


//--------------------- SYMBOLS --------------------------

	.type		.nv.reservedSmem.offset0,@object
	.size		.nv.reservedSmem.offset0,0x4
	.type		__assertfail,@function
